	.target	sm_100a

	.elftype	@"ET_EXEC"


//--------------------- .note.nv.tkinfo           --------------------------
	.section	.note.nv.tkinfo,"",@"SHT_NOTE"
	.sectionflags	@"SHF_NOTE_NV_TKINFO"
	.tkinfo
        /*0018*/ 	.word	0x00000002
        /*0030*/ 	.string	""
        /*0030*/ 	.string	"ptxas"
        /*0030*/ 	.string	"Cuda compilation tools, release 13.0, V13.0.88"
        /*0030*/ 	.string	"Build cuda_13.0.r13.0/compiler.36424714_0"
        /*0030*/ 	.string	"-arch sm_100a -m 64 "



//--------------------- .note.nv.cuinfo           --------------------------
	.section	.note.nv.cuinfo,"",@"SHT_NOTE"
	.sectionflags	@"SHF_NOTE_NV_CUINFO"
        /*0018*/ 	.short	0x0002
        /*001a*/ 	.short	0x0064
        /*001c*/ 	.short	0x0082
	.zero		2


//--------------------- .nv.info                  --------------------------
	.section	.nv.info,"",@"SHT_CUDA_INFO"
	.align	4


	//----- nvinfo : EIATTR_REGCOUNT
	.align		4
        /*0000*/ 	.byte	0x04, 0x2f
        /*0002*/ 	.short	(.L_12 - .L_11)
	.align		4
.L_11:
        /*0004*/ 	.word	index@(_ZN7cutlass13device_kernelIN5flash19enable_sm80_to_sm89INS1_16FlashAttnFwdSm80INS1_25CollectiveMainloopFwdSm80ILi8ELi1ELb0EN4cute5tupleIJNS5_1CILi128EEENS7_ILi48EEENS7_ILi256EEEEEELi256ENS_6half_tEfNS_4arch4Sm80ELb1ELb0ELb0ELb1ELb0ELb1ELb1ELb1EEENS1_21CollectiveEpilogueFwdINS6_IJS8_SA_S9_EEENS6_IJNS7_ILi1EEESI_SI_EEESC_SE_Li256ELb1ELb1ELb1ELb0EEENS1_36VarlenDynamicPersistentTileSchedulerILi128ELi48ELi256ELi256ELb1ELb1ELb0ELb1ELb1ELb1EEEEEEEEEvNT_6ParamsE)
        /*0008*/ 	.word	0x00000004


	//----- nvinfo : EIATTR_FRAME_SIZE
	.align		4
.L_12:
        /*000c*/ 	.byte	0x04, 0x11
        /*000e*/ 	.short	(.L_14 - .L_13)
	.align		4
.L_13:
        /*0010*/ 	.word	index@(_ZN7cutlass13device_kernelIN5flash19enable_sm80_to_sm89INS1_16FlashAttnFwdSm80INS1_25CollectiveMainloopFwdSm80ILi8ELi1ELb0EN4cute5tupleIJNS5_1CILi128EEENS7_ILi48EEENS7_ILi256EEEEEELi256ENS_6half_tEfNS_4arch4Sm80ELb1ELb0ELb0ELb1ELb0ELb1ELb1ELb1EEENS1_21CollectiveEpilogueFwdINS6_IJS8_SA_S9_EEENS6_IJNS7_ILi1EEESI_SI_EEESC_SE_Li256ELb1ELb1ELb1ELb0EEENS1_36VarlenDynamicPersistentTileSchedulerILi128ELi48ELi256ELi256ELb1ELb1ELb0ELb1ELb1ELb1EEEEEEEEEvNT_6ParamsE)
        /*0014*/ 	.word	0x00000000


	//----- nvinfo : EIATTR_REGCOUNT
	.align		4
.L_14:
        /*0018*/ 	.byte	0x04, 0x2f
        /*001a*/ 	.short	(.L_16 - .L_15)
	.align		4
.L_15:
        /*001c*/ 	.word	index@(_ZN7cutlass13device_kernelIN5flash19enable_sm80_to_sm89INS1_16FlashAttnFwdSm80INS1_25CollectiveMainloopFwdSm80ILi8ELi1ELb0EN4cute5tupleIJNS5_1CILi128EEENS7_ILi64EEENS7_ILi256EEEEEELi256ENS_6half_tEfNS_4arch4Sm80ELb1ELb0ELb0ELb1ELb0ELb0ELb1ELb1EEENS1_21CollectiveEpilogueFwdINS6_IJS8_SA_S9_EEENS6_IJNS7_ILi1EEESI_SI_EEESC_SE_Li256ELb1ELb1ELb1ELb0EEENS1_36VarlenDynamicPersistentTileSchedulerILi128ELi64ELi256ELi256ELb1ELb1ELb0ELb1ELb1ELb1EEEEEEEEEvNT_6ParamsE)
        /*0020*/ 	.word	0x00000004


	//----- nvinfo : EIATTR_FRAME_SIZE
	.align		4
.L_16:
        /*0024*/ 	.byte	0x04, 0x11
        /*0026*/ 	.short	(.L_18 - .L_17)
	.align		4
.L_17:
        /*0028*/ 	.word	index@(_ZN7cutlass13device_kernelIN5flash19enable_sm80_to_sm89INS1_16FlashAttnFwdSm80INS1_25CollectiveMainloopFwdSm80ILi8ELi1ELb0EN4cute5tupleIJNS5_1CILi128EEENS7_ILi64EEENS7_ILi256EEEEEELi256ENS_6half_tEfNS_4arch4Sm80ELb1ELb0ELb0ELb1ELb0ELb0ELb1ELb1EEENS1_21CollectiveEpilogueFwdINS6_IJS8_SA_S9_EEENS6_IJNS7_ILi1EEESI_SI_EEESC_SE_Li256ELb1ELb1ELb1ELb0EEENS1_36VarlenDynamicPersistentTileSchedulerILi128ELi64ELi256ELi256ELb1ELb1ELb0ELb1ELb1ELb1EEEEEEEEEvNT_6ParamsE)
        /*002c*/ 	.word	0x00000000


	//----- nvinfo : EIATTR_REGCOUNT
	.align		4
.L_18:
        /*0030*/ 	.byte	0x04, 0x2f
        /*0032*/ 	.short	(.L_20 - .L_19)
	.align		4
.L_19:
        /*0034*/ 	.word	index@(_ZN7cutlass13device_kernelIN5flash19enable_sm80_to_sm89INS1_16FlashAttnFwdSm80INS1_25CollectiveMainloopFwdSm80ILi8ELi1ELb0EN4cute5tupleIJNS5_1CILi128EEENS7_ILi96EEENS7_ILi256EEEEEELi256ENS_6half_tEfNS_4arch4Sm80ELb1ELb0ELb0ELb0ELb0ELb0ELb1ELb1EEENS1_21CollectiveEpilogueFwdINS6_IJS8_SA_S9_EEENS6_IJNS7_ILi1EEESI_SI_EEESC_SE_Li256ELb0ELb1ELb1ELb0EEENS1_30DynamicPersistentTileSchedulerILi256ELi256ELb1ELb1ELb0EEEEEEEEEvNT_6ParamsE)
        /*0038*/ 	.word	0x00000004


	//----- nvinfo : EIATTR_FRAME_SIZE
	.align		4
.L_20:
        /*003c*/ 	.byte	0x04, 0x11
        /*003e*/ 	.short	(.L_22 - .L_21)
	.align		4
.L_21:
        /*0040*/ 	.word	index@(_ZN7cutlass13device_kernelIN5flash19enable_sm80_to_sm89INS1_16FlashAttnFwdSm80INS1_25CollectiveMainloopFwdSm80ILi8ELi1ELb0EN4cute5tupleIJNS5_1CILi128EEENS7_ILi96EEENS7_ILi256EEEEEELi256ENS_6half_tEfNS_4arch4Sm80ELb1ELb0ELb0ELb0ELb0ELb0ELb1ELb1EEENS1_21CollectiveEpilogueFwdINS6_IJS8_SA_S9_EEENS6_IJNS7_ILi1EEESI_SI_EEESC_SE_Li256ELb0ELb1ELb1ELb0EEENS1_30DynamicPersistentTileSchedulerILi256ELi256ELb1ELb1ELb0EEEEEEEEEvNT_6ParamsE)
        /*0044*/ 	.word	0x00000000


	//----- nvinfo : EIATTR_REGCOUNT
	.align		4
.L_22:
        /*0048*/ 	.byte	0x04, 0x2f
        /*004a*/ 	.short	(.L_24 - .L_23)
	.align		4
.L_23:
        /*004c*/ 	.word	index@(_ZN7cutlass13device_kernelIN5flash19enable_sm80_to_sm89INS1_16FlashAttnFwdSm80INS1_25CollectiveMainloopFwdSm80ILi8ELi1ELb0EN4cute5tupleIJNS5_1CILi128EEENS7_ILi48EEENS7_ILi256EEEEEELi256ENS_6half_tEfNS_4arch4Sm80ELb0ELb1ELb0ELb1ELb0ELb1ELb1ELb1EEENS1_21CollectiveEpilogueFwdINS6_IJS8_SA_S9_EEENS6_IJNS7_ILi1EEESI_SI_EEESC_SE_Li256ELb1ELb1ELb1ELb0EEENS1_36VarlenDynamicPersistentTileSchedulerILi128ELi48ELi256ELi256ELb1ELb1ELb0ELb1ELb0ELb1EEEEEEEEEvNT_6ParamsE)
        /*0050*/ 	.word	0x00000004


	//----- nvinfo : EIATTR_FRAME_SIZE
	.align		4
.L_24:
        /*0054*/ 	.byte	0x04, 0x11
        /*0056*/ 	.short	(.L_26 - .L_25)
	.align		4
.L_25:
        /*0058*/ 	.word	index@(_ZN7cutlass13device_kernelIN5flash19enable_sm80_to_sm89INS1_16FlashAttnFwdSm80INS1_25CollectiveMainloopFwdSm80ILi8ELi1ELb0EN4cute5tupleIJNS5_1CILi128EEENS7_ILi48EEENS7_ILi256EEEEEELi256ENS_6half_tEfNS_4arch4Sm80ELb0ELb1ELb0ELb1ELb0ELb1ELb1ELb1EEENS1_21CollectiveEpilogueFwdINS6_IJS8_SA_S9_EEENS6_IJNS7_ILi1EEESI_SI_EEESC_SE_Li256ELb1ELb1ELb1ELb0EEENS1_36VarlenDynamicPersistentTileSchedulerILi128ELi48ELi256ELi256ELb1ELb1ELb0ELb1ELb0ELb1EEEEEEEEEvNT_6ParamsE)
        /*005c*/ 	.word	0x00000000


	//----- nvinfo : EIATTR_REGCOUNT
	.align		4
.L_26:
        /*0060*/ 	.byte	0x04, 0x2f
        /*0062*/ 	.short	(.L_28 - .L_27)
	.align		4
.L_27:
        /*0064*/ 	.word	index@(_ZN7cutlass13device_kernelIN5flash19enable_sm80_to_sm89INS1_16FlashAttnFwdSm80INS1_25CollectiveMainloopFwdSm80ILi8ELi1ELb0EN4cute5tupleIJNS5_1CILi128EEENS7_ILi64EEENS7_ILi256EEEEEELi256ENS_6half_tEfNS_4arch4Sm80ELb0ELb1ELb0ELb1ELb0ELb0ELb1ELb1EEENS1_21CollectiveEpilogueFwdINS6_IJS8_SA_S9_EEENS6_IJNS7_ILi1EEESI_SI_EEESC_SE_Li256ELb1ELb1ELb1ELb0EEENS1_36VarlenDynamicPersistentTileSchedulerILi128ELi64ELi256ELi256ELb1ELb1ELb0ELb1ELb0ELb1EEEEEEEEEvNT_6ParamsE)
        /*0068*/ 	.word	0x00000004


	//----- nvinfo : EIATTR_FRAME_SIZE
	.align		4
.L_28:
        /*006c*/ 	.byte	0x04, 0x11
        /*006e*/ 	.short	(.L_30 - .L_29)
	.align		4
.L_29:
        /*0070*/ 	.word	index@(_ZN7cutlass13device_kernelIN5flash19enable_sm80_to_sm89INS1_16FlashAttnFwdSm80INS1_25CollectiveMainloopFwdSm80ILi8ELi1ELb0EN4cute5tupleIJNS5_1CILi128EEENS7_ILi64EEENS7_ILi256EEEEEELi256ENS_6half_tEfNS_4arch4Sm80ELb0ELb1ELb0ELb1ELb0ELb0ELb1ELb1EEENS1_21CollectiveEpilogueFwdINS6_IJS8_SA_S9_EEENS6_IJNS7_ILi1EEESI_SI_EEESC_SE_Li256ELb1ELb1ELb1ELb0EEENS1_36VarlenDynamicPersistentTileSchedulerILi128ELi64ELi256ELi256ELb1ELb1ELb0ELb1ELb0ELb1EEEEEEEEEvNT_6ParamsE)
        /*0074*/ 	.word	0x00000000


	//----- nvinfo : EIATTR_REGCOUNT
	.align		4
.L_30:
        /*0078*/ 	.byte	0x04, 0x2f
        /*007a*/ 	.short	(.L_32 - .L_31)
	.align		4
.L_31:
        /*007c*/ 	.word	index@(_ZN7cutlass13device_kernelIN5flash19enable_sm80_to_sm89INS1_16FlashAttnFwdSm80INS1_25CollectiveMainloopFwdSm80ILi8ELi1ELb0EN4cute5tupleIJNS5_1CILi128EEENS7_ILi64EEENS7_ILi256EEEEEELi256ENS_6half_tEfNS_4arch4Sm80ELb0ELb1ELb0ELb0ELb0ELb0ELb1ELb1EEENS1_21CollectiveEpilogueFwdINS6_IJS8_SA_S9_EEENS6_IJNS7_ILi1EEESI_SI_EEESC_SE_Li256ELb0ELb1ELb1ELb0EEENS1_19SingleTileSchedulerILb0ELb1ELb1ELi128EEEEEEEEEvNT_6ParamsE)
        /*0080*/ 	.word	0x00000004


	//----- nvinfo : EIATTR_FRAME_SIZE
	.align		4
.L_32:
        /*0084*/ 	.byte	0x04, 0x11
        /*0086*/ 	.short	(.L_34 - .L_33)
	.align		4
.L_33:
        /*0088*/ 	.word	index@(_ZN7cutlass13device_kernelIN5flash19enable_sm80_to_sm89INS1_16FlashAttnFwdSm80INS1_25CollectiveMainloopFwdSm80ILi8ELi1ELb0EN4cute5tupleIJNS5_1CILi128EEENS7_ILi64EEENS7_ILi256EEEEEELi256ENS_6half_tEfNS_4arch4Sm80ELb0ELb1ELb0ELb0ELb0ELb0ELb1ELb1EEENS1_21CollectiveEpilogueFwdINS6_IJS8_SA_S9_EEENS6_IJNS7_ILi1EEESI_SI_EEESC_SE_Li256ELb0ELb1ELb1ELb0EEENS1_19SingleTileSchedulerILb0ELb1ELb1ELi128EEEEEEEEEvNT_6ParamsE)
        /*008c*/ 	.word	0x00000000


	//----- nvinfo : EIATTR_REGCOUNT
	.align		4
.L_34:
        /*0090*/ 	.byte	0x04, 0x2f
        /*0092*/ 	.short	(.L_36 - .L_35)
	.align		4
.L_35:
        /*0094*/ 	.word	index@(_ZN7cutlass13device_kernelIN5flash19enable_sm80_to_sm89INS1_16FlashAttnFwdSm80INS1_25CollectiveMainloopFwdSm80ILi8ELi1ELb0EN4cute5tupleIJNS5_1CILi128EEENS7_ILi48EEENS7_ILi256EEEEEELi256ENS_6half_tEfNS_4arch4Sm80ELb0ELb0ELb0ELb1ELb0ELb1ELb1ELb1EEENS1_21CollectiveEpilogueFwdINS6_IJS8_SA_S9_EEENS6_IJNS7_ILi1EEESI_SI_EEESC_SE_Li256ELb1ELb1ELb1ELb0EEENS1_36VarlenDynamicPersistentTileSchedulerILi128ELi48ELi256ELi256ELb1ELb1ELb0ELb0ELb1ELb1EEEEEEEEEvNT_6ParamsE)
        /*0098*/ 	.word	0x00000004


	//----- nvinfo : EIATTR_FRAME_SIZE
	.align		4
.L_36:
        /*009c*/ 	.byte	0x04, 0x11
        /*009e*/ 	.short	(.L_38 - .L_37)
	.align		4
.L_37:
        /*00a0*/ 	.word	index@(_ZN7cutlass13device_kernelIN5flash19enable_sm80_to_sm89INS1_16FlashAttnFwdSm80INS1_25CollectiveMainloopFwdSm80ILi8ELi1ELb0EN4cute5tupleIJNS5_1CILi128EEENS7_ILi48EEENS7_ILi256EEEEEELi256ENS_6half_tEfNS_4arch4Sm80ELb0ELb0ELb0ELb1ELb0ELb1ELb1ELb1EEENS1_21CollectiveEpilogueFwdINS6_IJS8_SA_S9_EEENS6_IJNS7_ILi1EEESI_SI_EEESC_SE_Li256ELb1ELb1ELb1ELb0EEENS1_36VarlenDynamicPersistentTileSchedulerILi128ELi48ELi256ELi256ELb1ELb1ELb0ELb0ELb1ELb1EEEEEEEEEvNT_6ParamsE)
        /*00a4*/ 	.word	0x00000000


	//----- nvinfo : EIATTR_REGCOUNT
	.align		4
.L_38:
        /*00a8*/ 	.byte	0x04, 0x2f
        /*00aa*/ 	.short	(.L_40 - .L_39)
	.align		4
.L_39:
        /*00ac*/ 	.word	index@(_ZN7cutlass13device_kernelIN5flash19enable_sm80_to_sm89INS1_16FlashAttnFwdSm80INS1_25CollectiveMainloopFwdSm80ILi8ELi1ELb0EN4cute5tupleIJNS5_1CILi128EEENS7_ILi64EEENS7_ILi256EEEEEELi256ENS_6half_tEfNS_4arch4Sm80ELb0ELb0ELb0ELb1ELb0ELb0ELb1ELb1EEENS1_21CollectiveEpilogueFwdINS6_IJS8_SA_S9_EEENS6_IJNS7_ILi1EEESI_SI_EEESC_SE_Li256ELb1ELb1ELb1ELb0EEENS1_36VarlenDynamicPersistentTileSchedulerILi128ELi64ELi256ELi256ELb1ELb1ELb0ELb0ELb1ELb1EEEEEEEEEvNT_6ParamsE)
        /*00b0*/ 	.word	0x00000004


	//----- nvinfo : EIATTR_FRAME_SIZE
	.align		4
.L_40:
        /*00b4*/ 	.byte	0x04, 0x11
        /*00b6*/ 	.short	(.L_42 - .L_41)
	.align		4
.L_41:
        /*00b8*/ 	.word	index@(_ZN7cutlass13device_kernelIN5flash19enable_sm80_to_sm89INS1_16FlashAttnFwdSm80INS1_25CollectiveMainloopFwdSm80ILi8ELi1ELb0EN4cute5tupleIJNS5_1CILi128EEENS7_ILi64EEENS7_ILi256EEEEEELi256ENS_6half_tEfNS_4arch4Sm80ELb0ELb0ELb0ELb1ELb0ELb0ELb1ELb1EEENS1_21CollectiveEpilogueFwdINS6_IJS8_SA_S9_EEENS6_IJNS7_ILi1EEESI_SI_EEESC_SE_Li256ELb1ELb1ELb1ELb0EEENS1_36VarlenDynamicPersistentTileSchedulerILi128ELi64ELi256ELi256ELb1ELb1ELb0ELb0ELb1ELb1EEEEEEEEEvNT_6ParamsE)
        /*00bc*/ 	.word	0x00000000


	//----- nvinfo : EIATTR_REGCOUNT
	.align		4
.L_42:
        /*00c0*/ 	.byte	0x04, 0x2f
        /*00c2*/ 	.short	(.L_44 - .L_43)
	.align		4
.L_43:
        /*00c4*/ 	.word	index@(_ZN7cutlass13device_kernelIN5flash19enable_sm80_to_sm89INS1_16FlashAttnFwdSm80INS1_25CollectiveMainloopFwdSm80ILi8ELi1ELb0EN4cute5tupleIJNS5_1CILi128EEENS7_ILi96EEENS7_ILi256EEEEEELi256ENS_6half_tEfNS_4arch4Sm80ELb0ELb0ELb0ELb0ELb0ELb0ELb1ELb1EEENS1_21CollectiveEpilogueFwdINS6_IJS8_SA_S9_EEENS6_IJNS7_ILi1EEESI_SI_EEESC_SE_Li256ELb0ELb1ELb1ELb0EEENS1_19SingleTileSchedulerILb0ELb1ELb1ELi128EEEEEEEEEvNT_6ParamsE)
        /*00c8*/ 	.word	0x00000004


	//----- nvinfo : EIATTR_FRAME_SIZE
	.align		4
.L_44:
        /*00cc*/ 	.byte	0x04, 0x11
        /*00ce*/ 	.short	(.L_46 - .L_45)
	.align		4
.L_45:
        /*00d0*/ 	.word	index@(_ZN7cutlass13device_kernelIN5flash19enable_sm80_to_sm89INS1_16FlashAttnFwdSm80INS1_25CollectiveMainloopFwdSm80ILi8ELi1ELb0EN4cute5tupleIJNS5_1CILi128EEENS7_ILi96EEENS7_ILi256EEEEEELi256ENS_6half_tEfNS_4arch4Sm80ELb0ELb0ELb0ELb0ELb0ELb0ELb1ELb1EEENS1_21CollectiveEpilogueFwdINS6_IJS8_SA_S9_EEENS6_IJNS7_ILi1EEESI_SI_EEESC_SE_Li256ELb0ELb1ELb1ELb0EEENS1_19SingleTileSchedulerILb0ELb1ELb1ELi128EEEEEEEEEvNT_6ParamsE)
        /*00d4*/ 	.word	0x00000000


	//----- nvinfo : EIATTR_REGCOUNT
	.align		4
.L_46:
        /*00d8*/ 	.byte	0x04, 0x2f
        /*00da*/ 	.short	(.L_48 - .L_47)
	.align		4
.L_47:
        /*00dc*/ 	.word	index@(_ZN7cutlass13device_kernelIN5flash19enable_sm80_to_sm89INS1_16FlashAttnFwdSm80INS1_25CollectiveMainloopFwdSm80ILi8ELi1ELb0EN4cute5tupleIJNS5_1CILi128EEENS7_ILi32EEENS7_ILi256EEEEEELi256ENS_6half_tEfNS_4arch4Sm80ELb1ELb0ELb0ELb1ELb0ELb1ELb1ELb1EEENS1_21CollectiveEpilogueFwdINS6_IJS8_SA_S9_EEENS6_IJNS7_ILi1EEESI_SI_EEESC_SE_Li256ELb1ELb1ELb1ELb0EEENS1_36VarlenDynamicPersistentTileSchedulerILi128ELi32ELi256ELi256ELb1ELb1ELb0ELb1ELb1ELb1EEEEEEEEEvNT_6ParamsE)
        /*00e0*/ 	.word	0x00000004


	//----- nvinfo : EIATTR_FRAME_SIZE
	.align		4
.L_48:
        /*00e4*/ 	.byte	0x04, 0x11
        /*00e6*/ 	.short	(.L_50 - .L_49)
	.align		4
.L_49:
        /*00e8*/ 	.word	index@(_ZN7cutlass13device_kernelIN5flash19enable_sm80_to_sm89INS1_16FlashAttnFwdSm80INS1_25CollectiveMainloopFwdSm80ILi8ELi1ELb0EN4cute5tupleIJNS5_1CILi128EEENS7_ILi32EEENS7_ILi256EEEEEELi256ENS_6half_tEfNS_4arch4Sm80ELb1ELb0ELb0ELb1ELb0ELb1ELb1ELb1EEENS1_21CollectiveEpilogueFwdINS6_IJS8_SA_S9_EEENS6_IJNS7_ILi1EEESI_SI_EEESC_SE_Li256ELb1ELb1ELb1ELb0EEENS1_36VarlenDynamicPersistentTileSchedulerILi128ELi32ELi256ELi256ELb1ELb1ELb0ELb1ELb1ELb1EEEEEEEEEvNT_6ParamsE)
        /*00ec*/ 	.word	0x00000000


	//----- nvinfo : EIATTR_REGCOUNT
	.align		4
.L_50:
        /*00f0*/ 	.byte	0x04, 0x2f
        /*00f2*/ 	.short	(.L_52 - .L_51)
	.align		4
.L_51:
        /*00f4*/ 	.word	index@(_ZN7cutlass13device_kernelIN5flash19enable_sm80_to_sm89INS1_16FlashAttnFwdSm80INS1_25CollectiveMainloopFwdSm80ILi8ELi1ELb1EN4cute5tupleIJNS5_1CILi128EEENS7_ILi48EEENS7_ILi256EEEEEELi256ENS_6half_tEfNS_4arch4Sm80ELb1ELb0ELb0ELb1ELb0ELb0ELb1ELb1EEENS1_21CollectiveEpilogueFwdINS6_IJS8_SA_S9_EEENS6_IJNS7_ILi1EEESI_SI_EEESC_SE_Li256ELb1ELb1ELb1ELb0EEENS1_36VarlenDynamicPersistentTileSchedulerILi128ELi48ELi256ELi256ELb1ELb1ELb0ELb1ELb1ELb1EEEEEEEEEvNT_6ParamsE)
        /*00f8*/ 	.word	0x00000004


	//----- nvinfo : EIATTR_FRAME_SIZE
	.align		4
.L_52:
        /*00fc*/ 	.byte	0x04, 0x11
        /*00fe*/ 	.short	(.L_54 - .L_53)
	.align		4
.L_53:
        /*0100*/ 	.word	index@(_ZN7cutlass13device_kernelIN5flash19enable_sm80_to_sm89INS1_16FlashAttnFwdSm80INS1_25CollectiveMainloopFwdSm80ILi8ELi1ELb1EN4cute5tupleIJNS5_1CILi128EEENS7_ILi48EEENS7_ILi256EEEEEELi256ENS_6half_tEfNS_4arch4Sm80ELb1ELb0ELb0ELb1ELb0ELb0ELb1ELb1EEENS1_21CollectiveEpilogueFwdINS6_IJS8_SA_S9_EEENS6_IJNS7_ILi1EEESI_SI_EEESC_SE_Li256ELb1ELb1ELb1ELb0EEENS1_36VarlenDynamicPersistentTileSchedulerILi128ELi48ELi256ELi256ELb1ELb1ELb0ELb1ELb1ELb1EEEEEEEEEvNT_6ParamsE)
        /*0104*/ 	.word	0x00000000


	//----- nvinfo : EIATTR_REGCOUNT
	.align		4
.L_54:
        /*0108*/ 	.byte	0x04, 0x2f
        /*010a*/ 	.short	(.L_56 - .L_55)
	.align		4
.L_55:
        /*010c*/ 	.word	index@(_ZN7cutlass13device_kernelIN5flash19enable_sm80_to_sm89INS1_16FlashAttnFwdSm80INS1_25CollectiveMainloopFwdSm80ILi8ELi1ELb1EN4cute5tupleIJNS5_1CILi128EEENS7_ILi64EEENS7_ILi256EEEEEELi256ENS_6half_tEfNS_4arch4Sm80ELb1ELb0ELb0ELb0ELb0ELb0ELb1ELb1EEENS1_21CollectiveEpilogueFwdINS6_IJS8_SA_S9_EEENS6_IJNS7_ILi1EEESI_SI_EEESC_SE_Li256ELb0ELb1ELb1ELb0EEENS1_30DynamicPersistentTileSchedulerILi256ELi256ELb1ELb1ELb0EEEEEEEEEvNT_6ParamsE)
        /*0110*/ 	.word	0x00000004


	//----- nvinfo : EIATTR_FRAME_SIZE
	.align		4
.L_56:
        /*0114*/ 	.byte	0x04, 0x11
        /*0116*/ 	.short	(.L_58 - .L_57)
	.align		4
.L_57:
        /*0118*/ 	.word	index@(_ZN7cutlass13device_kernelIN5flash19enable_sm80_to_sm89INS1_16FlashAttnFwdSm80INS1_25CollectiveMainloopFwdSm80ILi8ELi1ELb1EN4cute5tupleIJNS5_1CILi128EEENS7_ILi64EEENS7_ILi256EEEEEELi256ENS_6half_tEfNS_4arch4Sm80ELb1ELb0ELb0ELb0ELb0ELb0ELb1ELb1EEENS1_21CollectiveEpilogueFwdINS6_IJS8_SA_S9_EEENS6_IJNS7_ILi1EEESI_SI_EEESC_SE_Li256ELb0ELb1ELb1ELb0EEENS1_30DynamicPersistentTileSchedulerILi256ELi256ELb1ELb1ELb0EEEEEEEEEvNT_6ParamsE)
        /*011c*/ 	.word	0x00000000


	//----- nvinfo : EIATTR_REGCOUNT
	.align		4
.L_58:
        /*0120*/ 	.byte	0x04, 0x2f
        /*0122*/ 	.short	(.L_60 - .L_59)
	.align		4
.L_59:
        /*0124*/ 	.word	index@(_ZN7cutlass13device_kernelIN5flash19enable_sm80_to_sm89INS1_16FlashAttnFwdSm80INS1_25CollectiveMainloopFwdSm80ILi8ELi1ELb0EN4cute5tupleIJNS5_1CILi128EEENS7_ILi32EEENS7_ILi256EEEEEELi256ENS_6half_tEfNS_4arch4Sm80ELb0ELb1ELb0ELb1ELb0ELb1ELb1ELb1EEENS1_21CollectiveEpilogueFwdINS6_IJS8_SA_S9_EEENS6_IJNS7_ILi1EEESI_SI_EEESC_SE_Li256ELb1ELb1ELb1ELb0EEENS1_36VarlenDynamicPersistentTileSchedulerILi128ELi32ELi256ELi256ELb1ELb1ELb0ELb1ELb0ELb1EEEEEEEEEvNT_6ParamsE)
        /*0128*/ 	.word	0x00000004


	//----- nvinfo : EIATTR_FRAME_SIZE
	.align		4
.L_60:
        /*012c*/ 	.byte	0x04, 0x11
        /*012e*/ 	.short	(.L_62 - .L_61)
	.align		4
.L_61:
        /*0130*/ 	.word	index@(_ZN7cutlass13device_kernelIN5flash19enable_sm80_to_sm89INS1_16FlashAttnFwdSm80INS1_25CollectiveMainloopFwdSm80ILi8ELi1ELb0EN4cute5tupleIJNS5_1CILi128EEENS7_ILi32EEENS7_ILi256EEEEEELi256ENS_6half_tEfNS_4arch4Sm80ELb0ELb1ELb0ELb1ELb0ELb1ELb1ELb1EEENS1_21CollectiveEpilogueFwdINS6_IJS8_SA_S9_EEENS6_IJNS7_ILi1EEESI_SI_EEESC_SE_Li256ELb1ELb1ELb1ELb0EEENS1_36VarlenDynamicPersistentTileSchedulerILi128ELi32ELi256ELi256ELb1ELb1ELb0ELb1ELb0ELb1EEEEEEEEEvNT_6ParamsE)
        /*0134*/ 	.word	0x00000000


	//----- nvinfo : EIATTR_REGCOUNT
	.align		4
.L_62:
        /*0138*/ 	.byte	0x04, 0x2f
        /*013a*/ 	.short	(.L_64 - .L_63)
	.align		4
.L_63:
        /*013c*/ 	.word	index@(_ZN7cutlass13device_kernelIN5flash19enable_sm80_to_sm89INS1_16FlashAttnFwdSm80INS1_25CollectiveMainloopFwdSm80ILi8ELi1ELb1EN4cute5tupleIJNS5_1CILi128EEENS7_ILi48EEENS7_ILi256EEEEEELi256ENS_6half_tEfNS_4arch4Sm80ELb0ELb1ELb0ELb1ELb0ELb0ELb1ELb1EEENS1_21CollectiveEpilogueFwdINS6_IJS8_SA_S9_EEENS6_IJNS7_ILi1EEESI_SI_EEESC_SE_Li256ELb1ELb1ELb1ELb0EEENS1_36VarlenDynamicPersistentTileSchedulerILi128ELi48ELi256ELi256ELb1ELb1ELb0ELb1ELb0ELb1EEEEEEEEEvNT_6ParamsE)
        /*0140*/ 	.word	0x00000004


	//----- nvinfo : EIATTR_FRAME_SIZE
	.align		4
.L_64:
        /*0144*/ 	.byte	0x04, 0x11
        /*0146*/ 	.short	(.L_66 - .L_65)
	.align		4
.L_65:
        /*0148*/ 	.word	index@(_ZN7cutlass13device_kernelIN5flash19enable_sm80_to_sm89INS1_16FlashAttnFwdSm80INS1_25CollectiveMainloopFwdSm80ILi8ELi1ELb1EN4cute5tupleIJNS5_1CILi128EEENS7_ILi48EEENS7_ILi256EEEEEELi256ENS_6half_tEfNS_4arch4Sm80ELb0ELb1ELb0ELb1ELb0ELb0ELb1ELb1EEENS1_21CollectiveEpilogueFwdINS6_IJS8_SA_S9_EEENS6_IJNS7_ILi1EEESI_SI_EEESC_SE_Li256ELb1ELb1ELb1ELb0EEENS1_36VarlenDynamicPersistentTileSchedulerILi128ELi48ELi256ELi256ELb1ELb1ELb0ELb1ELb0ELb1EEEEEEEEEvNT_6ParamsE)
        /*014c*/ 	.word	0x00000000


	//----- nvinfo : EIATTR_REGCOUNT
	.align		4
.L_66:
        /*0150*/ 	.byte	0x04, 0x2f
        /*0152*/ 	.short	(.L_68 - .L_67)
	.align		4
.L_67:
        /*0154*/ 	.word	index@(_ZN7cutlass13device_kernelIN5flash19enable_sm80_to_sm89INS1_16FlashAttnFwdSm80INS1_25CollectiveMainloopFwdSm80ILi8ELi1ELb1EN4cute5tupleIJNS5_1CILi128EEENS7_ILi48EEENS7_ILi256EEEEEELi256ENS_6half_tEfNS_4arch4Sm80ELb0ELb1ELb0ELb0ELb0ELb0ELb1ELb1EEENS1_21CollectiveEpilogueFwdINS6_IJS8_SA_S9_EEENS6_IJNS7_ILi1EEESI_SI_EEESC_SE_Li256ELb0ELb1ELb1ELb0EEENS1_19SingleTileSchedulerILb0ELb1ELb1ELi128EEEEEEEEEvNT_6ParamsE)
        /*0158*/ 	.word	0x00000004


	//----- nvinfo : EIATTR_FRAME_SIZE
	.align		4
.L_68:
        /*015c*/ 	.byte	0x04, 0x11
        /*015e*/ 	.short	(.L_70 - .L_69)
	.align		4
.L_69:
        /*0160*/ 	.word	index@(_ZN7cutlass13device_kernelIN5flash19enable_sm80_to_sm89INS1_16FlashAttnFwdSm80INS1_25CollectiveMainloopFwdSm80ILi8ELi1ELb1EN4cute5tupleIJNS5_1CILi128EEENS7_ILi48EEENS7_ILi256EEEEEELi256ENS_6half_tEfNS_4arch4Sm80ELb0ELb1ELb0ELb0ELb0ELb0ELb1ELb1EEENS1_21CollectiveEpilogueFwdINS6_IJS8_SA_S9_EEENS6_IJNS7_ILi1EEESI_SI_EEESC_SE_Li256ELb0ELb1ELb1ELb0EEENS1_19SingleTileSchedulerILb0ELb1ELb1ELi128EEEEEEEEEvNT_6ParamsE)
        /*0164*/ 	.word	0x00000000


	//----- nvinfo : EIATTR_REGCOUNT
	.align		4
.L_70:
        /*0168*/ 	.byte	0x04, 0x2f
        /*016a*/ 	.short	(.L_72 - .L_71)
	.align		4
.L_71:
        /*016c*/ 	.word	index@(_ZN7cutlass13device_kernelIN5flash19enable_sm80_to_sm89INS1_16FlashAttnFwdSm80INS1_25CollectiveMainloopFwdSm80ILi8ELi1ELb0EN4cute5tupleIJNS5_1CILi128EEENS7_ILi32EEENS7_ILi256EEEEEELi256ENS_6half_tEfNS_4arch4Sm80ELb0ELb0ELb0ELb1ELb0ELb1ELb1ELb1EEENS1_21CollectiveEpilogueFwdINS6_IJS8_SA_S9_EEENS6_IJNS7_ILi1EEESI_SI_EEESC_SE_Li256ELb1ELb1ELb1ELb0EEENS1_36VarlenDynamicPersistentTileSchedulerILi128ELi32ELi256ELi256ELb1ELb1ELb0ELb0ELb1ELb1EEEEEEEEEvNT_6ParamsE)
        /*0170*/ 	.word	0x00000004


	//----- nvinfo : EIATTR_FRAME_SIZE
	.align		4
.L_72:
        /*0174*/ 	.byte	0x04, 0x11
        /*0176*/ 	.short	(.L_74 - .L_73)
	.align		4
.L_73:
        /*0178*/ 	.word	index@(_ZN7cutlass13device_kernelIN5flash19enable_sm80_to_sm89INS1_16FlashAttnFwdSm80INS1_25CollectiveMainloopFwdSm80ILi8ELi1ELb0EN4cute5tupleIJNS5_1CILi128EEENS7_ILi32EEENS7_ILi256EEEEEELi256ENS_6half_tEfNS_4arch4Sm80ELb0ELb0ELb0ELb1ELb0ELb1ELb1ELb1EEENS1_21CollectiveEpilogueFwdINS6_IJS8_SA_S9_EEENS6_IJNS7_ILi1EEESI_SI_EEESC_SE_Li256ELb1ELb1ELb1ELb0EEENS1_36VarlenDynamicPersistentTileSchedulerILi128ELi32ELi256ELi256ELb1ELb1ELb0ELb0ELb1ELb1EEEEEEEEEvNT_6ParamsE)
        /*017c*/ 	.word	0x00000000


	//----- nvinfo : EIATTR_REGCOUNT
	.align		4
.L_74:
        /*0180*/ 	.byte	0x04, 0x2f
        /*0182*/ 	.short	(.L_76 - .L_75)
	.align		4
.L_75:
        /*0184*/ 	.word	index@(_ZN7cutlass13device_kernelIN5flash19enable_sm80_to_sm89INS1_16FlashAttnFwdSm80INS1_25CollectiveMainloopFwdSm80ILi8ELi1ELb1EN4cute5tupleIJNS5_1CILi128EEENS7_ILi48EEENS7_ILi256EEEEEELi256ENS_6half_tEfNS_4arch4Sm80ELb0ELb0ELb0ELb1ELb0ELb0ELb1ELb1EEENS1_21CollectiveEpilogueFwdINS6_IJS8_SA_S9_EEENS6_IJNS7_ILi1EEESI_SI_EEESC_SE_Li256ELb1ELb1ELb1ELb0EEENS1_36VarlenDynamicPersistentTileSchedulerILi128ELi48ELi256ELi256ELb1ELb1ELb0ELb0ELb1ELb1EEEEEEEEEvNT_6ParamsE)
        /*0188*/ 	.word	0x00000004


	//----- nvinfo : EIATTR_FRAME_SIZE
	.align		4
.L_76:
        /*018c*/ 	.byte	0x04, 0x11
        /*018e*/ 	.short	(.L_78 - .L_77)
	.align		4
.L_77:
        /*0190*/ 	.word	index@(_ZN7cutlass13device_kernelIN5flash19enable_sm80_to_sm89INS1_16FlashAttnFwdSm80INS1_25CollectiveMainloopFwdSm80ILi8ELi1ELb1EN4cute5tupleIJNS5_1CILi128EEENS7_ILi48EEENS7_ILi256EEEEEELi256ENS_6half_tEfNS_4arch4Sm80ELb0ELb0ELb0ELb1ELb0ELb0ELb1ELb1EEENS1_21CollectiveEpilogueFwdINS6_IJS8_SA_S9_EEENS6_IJNS7_ILi1EEESI_SI_EEESC_SE_Li256ELb1ELb1ELb1ELb0EEENS1_36VarlenDynamicPersistentTileSchedulerILi128ELi48ELi256ELi256ELb1ELb1ELb0ELb0ELb1ELb1EEEEEEEEEvNT_6ParamsE)
        /*0194*/ 	.word	0x00000000


	//----- nvinfo : EIATTR_REGCOUNT
	.align		4
.L_78:
        /*0198*/ 	.byte	0x04, 0x2f
        /*019a*/ 	.short	(.L_80 - .L_79)
	.align		4
.L_79:
        /*019c*/ 	.word	index@(_ZN7cutlass13device_kernelIN5flash19enable_sm80_to_sm89INS1_16FlashAttnFwdSm80INS1_25CollectiveMainloopFwdSm80ILi8ELi1ELb1EN4cute5tupleIJNS5_1CILi128EEENS7_ILi64EEENS7_ILi256EEEEEELi256ENS_6half_tEfNS_4arch4Sm80ELb0ELb0ELb0ELb0ELb0ELb0ELb1ELb1EEENS1_21CollectiveEpilogueFwdINS6_IJS8_SA_S9_EEENS6_IJNS7_ILi1EEESI_SI_EEESC_SE_Li256ELb0ELb1ELb1ELb0EEENS1_19SingleTileSchedulerILb0ELb1ELb1ELi128EEEEEEEEEvNT_6ParamsE)
        /*01a0*/ 	.word	0x00000004


	//----- nvinfo : EIATTR_FRAME_SIZE
	.align		4
.L_80:
        /*01a4*/ 	.byte	0x04, 0x11
        /*01a6*/ 	.short	(.L_82 - .L_81)
	.align		4
.L_81:
        /*01a8*/ 	.word	index@(_ZN7cutlass13device_kernelIN5flash19enable_sm80_to_sm89INS1_16FlashAttnFwdSm80INS1_25CollectiveMainloopFwdSm80ILi8ELi1ELb1EN4cute5tupleIJNS5_1CILi128EEENS7_ILi64EEENS7_ILi256EEEEEELi256ENS_6half_tEfNS_4arch4Sm80ELb0ELb0ELb0ELb0ELb0ELb0ELb1ELb1EEENS1_21CollectiveEpilogueFwdINS6_IJS8_SA_S9_EEENS6_IJNS7_ILi1EEESI_SI_EEESC_SE_Li256ELb0ELb1ELb1ELb0EEENS1_19SingleTileSchedulerILb0ELb1ELb1ELi128EEEEEEEEEvNT_6ParamsE)
        /*01ac*/ 	.word	0x00000000


	//----- nvinfo : EIATTR_MIN_STACK_SIZE
	.align		4
.L_82:
        /*01b0*/ 	.byte	0x04, 0x12
        /*01b2*/ 	.short	(.L_84 - .L_83)
	.align		4
.L_83:
        /*01b4*/ 	.word	index@(_ZN7cutlass13device_kernelIN5flash19enable_sm80_to_sm89INS1_16FlashAttnFwdSm80INS1_25CollectiveMainloopFwdSm80ILi8ELi1ELb1EN4cute5tupleIJNS5_1CILi128EEENS7_ILi64EEENS7_ILi256EEEEEELi256ENS_6half_tEfNS_4arch4Sm80ELb0ELb0ELb0ELb0ELb0ELb0ELb1ELb1EEENS1_21CollectiveEpilogueFwdINS6_IJS8_SA_S9_EEENS6_IJNS7_ILi1EEESI_SI_EEESC_SE_Li256ELb0ELb1ELb1ELb0EEENS1_19SingleTileSchedulerILb0ELb1ELb1ELi128EEEEEEEEEvNT_6ParamsE)
        /*01b8*/ 	.word	0x00000000


	//----- nvinfo : EIATTR_MIN_STACK_SIZE
	.align		4
.L_84:
        /*01bc*/ 	.byte	0x04, 0x12
        /*01be*/ 	.short	(.L_86 - .L_85)
	.align		4
.L_85:
        /*01c0*/ 	.word	index@(_ZN7cutlass13device_kernelIN5flash19enable_sm80_to_sm89INS1_16FlashAttnFwdSm80INS1_25CollectiveMainloopFwdSm80ILi8ELi1ELb1EN4cute5tupleIJNS5_1CILi128EEENS7_ILi48EEENS7_ILi256EEEEEELi256ENS_6half_tEfNS_4arch4Sm80ELb0ELb0ELb0ELb1ELb0ELb0ELb1ELb1EEENS1_21CollectiveEpilogueFwdINS6_IJS8_SA_S9_EEENS6_IJNS7_ILi1EEESI_SI_EEESC_SE_Li256ELb1ELb1ELb1ELb0EEENS1_36VarlenDynamicPersistentTileSchedulerILi128ELi48ELi256ELi256ELb1ELb1ELb0ELb0ELb1ELb1EEEEEEEEEvNT_6ParamsE)
        /*01c4*/ 	.word	0x00000000


	//----- nvinfo : EIATTR_MIN_STACK_SIZE
	.align		4
.L_86:
        /*01c8*/ 	.byte	0x04, 0x12
        /*01ca*/ 	.short	(.L_88 - .L_87)
	.align		4
.L_87:
        /*01cc*/ 	.word	index@(_ZN7cutlass13device_kernelIN5flash19enable_sm80_to_sm89INS1_16FlashAttnFwdSm80INS1_25CollectiveMainloopFwdSm80ILi8ELi1ELb0EN4cute5tupleIJNS5_1CILi128EEENS7_ILi32EEENS7_ILi256EEEEEELi256ENS_6half_tEfNS_4arch4Sm80ELb0ELb0ELb0ELb1ELb0ELb1ELb1ELb1EEENS1_21CollectiveEpilogueFwdINS6_IJS8_SA_S9_EEENS6_IJNS7_ILi1EEESI_SI_EEESC_SE_Li256ELb1ELb1ELb1ELb0EEENS1_36VarlenDynamicPersistentTileSchedulerILi128ELi32ELi256ELi256ELb1ELb1ELb0ELb0ELb1ELb1EEEEEEEEEvNT_6ParamsE)
        /*01d0*/ 	.word	0x00000000


	//----- nvinfo : EIATTR_MIN_STACK_SIZE
	.align		4
.L_88:
        /*01d4*/ 	.byte	0x04, 0x12
        /*01d6*/ 	.short	(.L_90 - .L_89)
	.align		4
.L_89:
        /*01d8*/ 	.word	index@(_ZN7cutlass13device_kernelIN5flash19enable_sm80_to_sm89INS1_16FlashAttnFwdSm80INS1_25CollectiveMainloopFwdSm80ILi8ELi1ELb1EN4cute5tupleIJNS5_1CILi128EEENS7_ILi48EEENS7_ILi256EEEEEELi256ENS_6half_tEfNS_4arch4Sm80ELb0ELb1ELb0ELb0ELb0ELb0ELb1ELb1EEENS1_21CollectiveEpilogueFwdINS6_IJS8_SA_S9_EEENS6_IJNS7_ILi1EEESI_SI_EEESC_SE_Li256ELb0ELb1ELb1ELb0EEENS1_19SingleTileSchedulerILb0ELb1ELb1ELi128EEEEEEEEEvNT_6ParamsE)
        /*01dc*/ 	.word	0x00000000


	//----- nvinfo : EIATTR_MIN_STACK_SIZE
	.align		4
.L_90:
        /*01e0*/ 	.byte	0x04, 0x12
        /*01e2*/ 	.short	(.L_92 - .L_91)
	.align		4
.L_91:
        /*01e4*/ 	.word	index@(_ZN7cutlass13device_kernelIN5flash19enable_sm80_to_sm89INS1_16FlashAttnFwdSm80INS1_25CollectiveMainloopFwdSm80ILi8ELi1ELb1EN4cute5tupleIJNS5_1CILi128EEENS7_ILi48EEENS7_ILi256EEEEEELi256ENS_6half_tEfNS_4arch4Sm80ELb0ELb1ELb0ELb1ELb0ELb0ELb1ELb1EEENS1_21CollectiveEpilogueFwdINS6_IJS8_SA_S9_EEENS6_IJNS7_ILi1EEESI_SI_EEESC_SE_Li256ELb1ELb1ELb1ELb0EEENS1_36VarlenDynamicPersistentTileSchedulerILi128ELi48ELi256ELi256ELb1ELb1ELb0ELb1ELb0ELb1EEEEEEEEEvNT_6ParamsE)
        /*01e8*/ 	.word	0x00000000


	//----- nvinfo : EIATTR_MIN_STACK_SIZE
	.align		4
.L_92:
        /*01ec*/ 	.byte	0x04, 0x12
        /*01ee*/ 	.short	(.L_94 - .L_93)
	.align		4
.L_93:
        /*01f0*/ 	.word	index@(_ZN7cutlass13device_kernelIN5flash19enable_sm80_to_sm89INS1_16FlashAttnFwdSm80INS1_25CollectiveMainloopFwdSm80ILi8ELi1ELb0EN4cute5tupleIJNS5_1CILi128EEENS7_ILi32EEENS7_ILi256EEEEEELi256ENS_6half_tEfNS_4arch4Sm80ELb0ELb1ELb0ELb1ELb0ELb1ELb1ELb1EEENS1_21CollectiveEpilogueFwdINS6_IJS8_SA_S9_EEENS6_IJNS7_ILi1EEESI_SI_EEESC_SE_Li256ELb1ELb1ELb1ELb0EEENS1_36VarlenDynamicPersistentTileSchedulerILi128ELi32ELi256ELi256ELb1ELb1ELb0ELb1ELb0ELb1EEEEEEEEEvNT_6ParamsE)
        /*01f4*/ 	.word	0x00000000


	//----- nvinfo : EIATTR_MIN_STACK_SIZE
	.align		4
.L_94:
        /*01f8*/ 	.byte	0x04, 0x12
        /*01fa*/ 	.short	(.L_96 - .L_95)
	.align		4
.L_95:
        /*01fc*/ 	.word	index@(_ZN7cutlass13device_kernelIN5flash19enable_sm80_to_sm89INS1_16FlashAttnFwdSm80INS1_25CollectiveMainloopFwdSm80ILi8ELi1ELb1EN4cute5tupleIJNS5_1CILi128EEENS7_ILi64EEENS7_ILi256EEEEEELi256ENS_6half_tEfNS_4arch4Sm80ELb1ELb0ELb0ELb0ELb0ELb0ELb1ELb1EEENS1_21CollectiveEpilogueFwdINS6_IJS8_SA_S9_EEENS6_IJNS7_ILi1EEESI_SI_EEESC_SE_Li256ELb0ELb1ELb1ELb0EEENS1_30DynamicPersistentTileSchedulerILi256ELi256ELb1ELb1ELb0EEEEEEEEEvNT_6ParamsE)
        /*0200*/ 	.word	0x00000000


	//----- nvinfo : EIATTR_MIN_STACK_SIZE
	.align		4
.L_96:
        /*0204*/ 	.byte	0x04, 0x12
        /*0206*/ 	.short	(.L_98 - .L_97)
	.align		4
.L_97:
        /*0208*/ 	.word	index@(_ZN7cutlass13device_kernelIN5flash19enable_sm80_to_sm89INS1_16FlashAttnFwdSm80INS1_25CollectiveMainloopFwdSm80ILi8ELi1ELb1EN4cute5tupleIJNS5_1CILi128EEENS7_ILi48EEENS7_ILi256EEEEEELi256ENS_6half_tEfNS_4arch4Sm80ELb1ELb0ELb0ELb1ELb0ELb0ELb1ELb1EEENS1_21CollectiveEpilogueFwdINS6_IJS8_SA_S9_EEENS6_IJNS7_ILi1EEESI_SI_EEESC_SE_Li256ELb1ELb1ELb1ELb0EEENS1_36VarlenDynamicPersistentTileSchedulerILi128ELi48ELi256ELi256ELb1ELb1ELb0ELb1ELb1ELb1EEEEEEEEEvNT_6ParamsE)
        /*020c*/ 	.word	0x00000000


	//----- nvinfo : EIATTR_MIN_STACK_SIZE
	.align		4
.L_98:
        /*0210*/ 	.byte	0x04, 0x12
        /*0212*/ 	.short	(.L_100 - .L_99)
	.align		4
.L_99:
        /*0214*/ 	.word	index@(_ZN7cutlass13device_kernelIN5flash19enable_sm80_to_sm89INS1_16FlashAttnFwdSm80INS1_25CollectiveMainloopFwdSm80ILi8ELi1ELb0EN4cute5tupleIJNS5_1CILi128EEENS7_ILi32EEENS7_ILi256EEEEEELi256ENS_6half_tEfNS_4arch4Sm80ELb1ELb0ELb0ELb1ELb0ELb1ELb1ELb1EEENS1_21CollectiveEpilogueFwdINS6_IJS8_SA_S9_EEENS6_IJNS7_ILi1EEESI_SI_EEESC_SE_Li256ELb1ELb1ELb1ELb0EEENS1_36VarlenDynamicPersistentTileSchedulerILi128ELi32ELi256ELi256ELb1ELb1ELb0ELb1ELb1ELb1EEEEEEEEEvNT_6ParamsE)
        /*0218*/ 	.word	0x00000000


	//----- nvinfo : EIATTR_MIN_STACK_SIZE
	.align		4
.L_100:
        /*021c*/ 	.byte	0x04, 0x12
        /*021e*/ 	.short	(.L_102 - .L_101)
	.align		4
.L_101:
        /*0220*/ 	.word	index@(_ZN7cutlass13device_kernelIN5flash19enable_sm80_to_sm89INS1_16FlashAttnFwdSm80INS1_25CollectiveMainloopFwdSm80ILi8ELi1ELb0EN4cute5tupleIJNS5_1CILi128EEENS7_ILi96EEENS7_ILi256EEEEEELi256ENS_6half_tEfNS_4arch4Sm80ELb0ELb0ELb0ELb0ELb0ELb0ELb1ELb1EEENS1_21CollectiveEpilogueFwdINS6_IJS8_SA_S9_EEENS6_IJNS7_ILi1EEESI_SI_EEESC_SE_Li256ELb0ELb1ELb1ELb0EEENS1_19SingleTileSchedulerILb0ELb1ELb1ELi128EEEEEEEEEvNT_6ParamsE)
        /*0224*/ 	.word	0x00000000


	//----- nvinfo : EIATTR_MIN_STACK_SIZE
	.align		4
.L_102:
        /*0228*/ 	.byte	0x04, 0x12
        /*022a*/ 	.short	(.L_104 - .L_103)
	.align		4
.L_103:
        /*022c*/ 	.word	index@(_ZN7cutlass13device_kernelIN5flash19enable_sm80_to_sm89INS1_16FlashAttnFwdSm80INS1_25CollectiveMainloopFwdSm80ILi8ELi1ELb0EN4cute5tupleIJNS5_1CILi128EEENS7_ILi64EEENS7_ILi256EEEEEELi256ENS_6half_tEfNS_4arch4Sm80ELb0ELb0ELb0ELb1ELb0ELb0ELb1ELb1EEENS1_21CollectiveEpilogueFwdINS6_IJS8_SA_S9_EEENS6_IJNS7_ILi1EEESI_SI_EEESC_SE_Li256ELb1ELb1ELb1ELb0EEENS1_36VarlenDynamicPersistentTileSchedulerILi128ELi64ELi256ELi256ELb1ELb1ELb0ELb0ELb1ELb1EEEEEEEEEvNT_6ParamsE)
        /*0230*/ 	.word	0x00000000


	//----- nvinfo : EIATTR_MIN_STACK_SIZE
	.align		4
.L_104:
        /*0234*/ 	.byte	0x04, 0x12
        /*0236*/ 	.short	(.L_106 - .L_105)
	.align		4
.L_105:
        /*0238*/ 	.word	index@(_ZN7cutlass13device_kernelIN5flash19enable_sm80_to_sm89INS1_16FlashAttnFwdSm80INS1_25CollectiveMainloopFwdSm80ILi8ELi1ELb0EN4cute5tupleIJNS5_1CILi128EEENS7_ILi48EEENS7_ILi256EEEEEELi256ENS_6half_tEfNS_4arch4Sm80ELb0ELb0ELb0ELb1ELb0ELb1ELb1ELb1EEENS1_21CollectiveEpilogueFwdINS6_IJS8_SA_S9_EEENS6_IJNS7_ILi1EEESI_SI_EEESC_SE_Li256ELb1ELb1ELb1ELb0EEENS1_36VarlenDynamicPersistentTileSchedulerILi128ELi48ELi256ELi256ELb1ELb1ELb0ELb0ELb1ELb1EEEEEEEEEvNT_6ParamsE)
        /*023c*/ 	.word	0x00000000


	//----- nvinfo : EIATTR_MIN_STACK_SIZE
	.align		4
.L_106:
        /*0240*/ 	.byte	0x04, 0x12
        /*0242*/ 	.short	(.L_108 - .L_107)
	.align		4
.L_107:
        /*0244*/ 	.word	index@(_ZN7cutlass13device_kernelIN5flash19enable_sm80_to_sm89INS1_16FlashAttnFwdSm80INS1_25CollectiveMainloopFwdSm80ILi8ELi1ELb0EN4cute5tupleIJNS5_1CILi128EEENS7_ILi64EEENS7_ILi256EEEEEELi256ENS_6half_tEfNS_4arch4Sm80ELb0ELb1ELb0ELb0ELb0ELb0ELb1ELb1EEENS1_21CollectiveEpilogueFwdINS6_IJS8_SA_S9_EEENS6_IJNS7_ILi1EEESI_SI_EEESC_SE_Li256ELb0ELb1ELb1ELb0EEENS1_19SingleTileSchedulerILb0ELb1ELb1ELi128EEEEEEEEEvNT_6ParamsE)
        /*0248*/ 	.word	0x00000000


	//----- nvinfo : EIATTR_MIN_STACK_SIZE
	.align		4
.L_108:
        /*024c*/ 	.byte	0x04, 0x12
        /*024e*/ 	.short	(.L_110 - .L_109)
	.align		4
.L_109:
        /*0250*/ 	.word	index@(_ZN7cutlass13device_kernelIN5flash19enable_sm80_to_sm89INS1_16FlashAttnFwdSm80INS1_25CollectiveMainloopFwdSm80ILi8ELi1ELb0EN4cute5tupleIJNS5_1CILi128EEENS7_ILi64EEENS7_ILi256EEEEEELi256ENS_6half_tEfNS_4arch4Sm80ELb0ELb1ELb0ELb1ELb0ELb0ELb1ELb1EEENS1_21CollectiveEpilogueFwdINS6_IJS8_SA_S9_EEENS6_IJNS7_ILi1EEESI_SI_EEESC_SE_Li256ELb1ELb1ELb1ELb0EEENS1_36VarlenDynamicPersistentTileSchedulerILi128ELi64ELi256ELi256ELb1ELb1ELb0ELb1ELb0ELb1EEEEEEEEEvNT_6ParamsE)
        /*0254*/ 	.word	0x00000000


	//----- nvinfo : EIATTR_MIN_STACK_SIZE
	.align		4
.L_110:
        /*0258*/ 	.byte	0x04, 0x12
        /*025a*/ 	.short	(.L_112 - .L_111)
	.align		4
.L_111:
        /*025c*/ 	.word	index@(_ZN7cutlass13device_kernelIN5flash19enable_sm80_to_sm89INS1_16FlashAttnFwdSm80INS1_25CollectiveMainloopFwdSm80ILi8ELi1ELb0EN4cute5tupleIJNS5_1CILi128EEENS7_ILi48EEENS7_ILi256EEEEEELi256ENS_6half_tEfNS_4arch4Sm80ELb0ELb1ELb0ELb1ELb0ELb1ELb1ELb1EEENS1_21CollectiveEpilogueFwdINS6_IJS8_SA_S9_EEENS6_IJNS7_ILi1EEESI_SI_EEESC_SE_Li256ELb1ELb1ELb1ELb0EEENS1_36VarlenDynamicPersistentTileSchedulerILi128ELi48ELi256ELi256ELb1ELb1ELb0ELb1ELb0ELb1EEEEEEEEEvNT_6ParamsE)
        /*0260*/ 	.word	0x00000000


	//----- nvinfo : EIATTR_MIN_STACK_SIZE
	.align		4
.L_112:
        /*0264*/ 	.byte	0x04, 0x12
        /*0266*/ 	.short	(.L_114 - .L_113)
	.align		4
.L_113:
        /*0268*/ 	.word	index@(_ZN7cutlass13device_kernelIN5flash19enable_sm80_to_sm89INS1_16FlashAttnFwdSm80INS1_25CollectiveMainloopFwdSm80ILi8ELi1ELb0EN4cute5tupleIJNS5_1CILi128EEENS7_ILi96EEENS7_ILi256EEEEEELi256ENS_6half_tEfNS_4arch4Sm80ELb1ELb0ELb0ELb0ELb0ELb0ELb1ELb1EEENS1_21CollectiveEpilogueFwdINS6_IJS8_SA_S9_EEENS6_IJNS7_ILi1EEESI_SI_EEESC_SE_Li256ELb0ELb1ELb1ELb0EEENS1_30DynamicPersistentTileSchedulerILi256ELi256ELb1ELb1ELb0EEEEEEEEEvNT_6ParamsE)
        /*026c*/ 	.word	0x00000000


	//----- nvinfo : EIATTR_MIN_STACK_SIZE
	.align		4
.L_114:
        /*0270*/ 	.byte	0x04, 0x12
        /*0272*/ 	.short	(.L_116 - .L_115)
	.align		4
.L_115:
        /*0274*/ 	.word	index@(_ZN7cutlass13device_kernelIN5flash19enable_sm80_to_sm89INS1_16FlashAttnFwdSm80INS1_25CollectiveMainloopFwdSm80ILi8ELi1ELb0EN4cute5tupleIJNS5_1CILi128EEENS7_ILi64EEENS7_ILi256EEEEEELi256ENS_6half_tEfNS_4arch4Sm80ELb1ELb0ELb0ELb1ELb0ELb0ELb1ELb1EEENS1_21CollectiveEpilogueFwdINS6_IJS8_SA_S9_EEENS6_IJNS7_ILi1EEESI_SI_EEESC_SE_Li256ELb1ELb1ELb1ELb0EEENS1_36VarlenDynamicPersistentTileSchedulerILi128ELi64ELi256ELi256ELb1ELb1ELb0ELb1ELb1ELb1EEEEEEEEEvNT_6ParamsE)
        /*0278*/ 	.word	0x00000000


	//----- nvinfo : EIATTR_MIN_STACK_SIZE
	.align		4
.L_116:
        /*027c*/ 	.byte	0x04, 0x12
        /*027e*/ 	.short	(.L_118 - .L_117)
	.align		4
.L_117:
        /*0280*/ 	.word	index@(_ZN7cutlass13device_kernelIN5flash19enable_sm80_to_sm89INS1_16FlashAttnFwdSm80INS1_25CollectiveMainloopFwdSm80ILi8ELi1ELb0EN4cute5tupleIJNS5_1CILi128EEENS7_ILi48EEENS7_ILi256EEEEEELi256ENS_6half_tEfNS_4arch4Sm80ELb1ELb0ELb0ELb1ELb0ELb1ELb1ELb1EEENS1_21CollectiveEpilogueFwdINS6_IJS8_SA_S9_EEENS6_IJNS7_ILi1EEESI_SI_EEESC_SE_Li256ELb1ELb1ELb1ELb0EEENS1_36VarlenDynamicPersistentTileSchedulerILi128ELi48ELi256ELi256ELb1ELb1ELb0ELb1ELb1ELb1EEEEEEEEEvNT_6ParamsE)
        /*0284*/ 	.word	0x00000000
.L_118:


//--------------------- .nv.compat                --------------------------
	.section	.nv.compat,"",@"SHT_CUDA_COMPAT_INFO"
	.align	4
        /*0000*/ 	.byte	0x02, 0x09, 0x01, 0x00, 0x02, 0x02, 0x01, 0x00, 0x02, 0x05, 0x05, 0x00, 0x03, 0x07, 0x01, 0x01
        /*0010*/ 	.byte	0x02, 0x03, 0x00, 0x00, 0x02, 0x06, 0x01, 0x00, 0x04, 0x0b, 0x08, 0x00, 0x09, 0x00, 0x00, 0x00
        /*0020*/ 	.byte	0x00, 0x00, 0x00, 0x00


//--------------------- .nv.info._ZN7cutlass13device_kernelIN5flash19enable_sm80_to_sm89INS1_16FlashAttnFwdSm80INS1_25CollectiveMainloopFwdSm80ILi8ELi1ELb1EN4cute5tupleIJNS5_1CILi128EEENS7_ILi64EEENS7_ILi256EEEEEELi256ENS_6half_tEfNS_4arch4Sm80ELb0ELb0ELb0ELb0ELb0ELb0ELb1ELb1EEENS1_21CollectiveEpilogueFwdINS6_IJS8_SA_S9_EEENS6_IJNS7_ILi1EEESI_SI_EEESC_SE_Li256ELb0ELb1ELb1ELb0EEENS1_19SingleTileSchedulerILb0ELb1ELb1ELi128EEEEEEEEEvNT_6ParamsE --------------------------
	.section	.nv.info._ZN7cutlass13device_kernelIN5flash19enable_sm80_to_sm89INS1_16FlashAttnFwdSm80INS1_25CollectiveMainloopFwdSm80ILi8ELi1ELb1EN4cute5tupleIJNS5_1CILi128EEENS7_ILi64EEENS7_ILi256EEEEEELi256ENS_6half_tEfNS_4arch4Sm80ELb0ELb0ELb0ELb0ELb0ELb0ELb1ELb1EEENS1_21CollectiveEpilogueFwdINS6_IJS8_SA_S9_EEENS6_IJNS7_ILi1EEESI_SI_EEESC_SE_Li256ELb0ELb1ELb1ELb0EEENS1_19SingleTileSchedulerILb0ELb1ELb1ELi128EEEEEEEEEvNT_6ParamsE,"",@"SHT_CUDA_INFO"
	.sectionflags	@""
	.align	4


	//----- nvinfo : EIATTR_CUDA_API_VERSION
	.align		4
        /*0000*/ 	.byte	0x04, 0x37
        /*0002*/ 	.short	(.L_120 - .L_119)
.L_119:
        /*0004*/ 	.word	0x00000082


	//----- nvinfo : EIATTR_KPARAM_INFO
	.align		4
.L_120:
        /*0008*/ 	.byte	0x04, 0x17
        /*000a*/ 	.short	(.L_122 - .L_121)
.L_121:
        /*000c*/ 	.word	0x00000000
        /*0010*/ 	.short	0x0000
        /*0012*/ 	.short	0x0000
        /*0014*/ 	.byte	0x00, 0xf0, 0x61, 0x10


	//----- nvinfo : EIATTR_SPARSE_MMA_MASK
	.align		4
.L_122:
        /*0018*/ 	.byte	0x03, 0x50
        /*001a*/ 	.short	0x0000


	//----- nvinfo : EIATTR_MAXREG_COUNT
	.align		4
        /*001c*/ 	.byte	0x03, 0x1b
        /*001e*/ 	.short	0x00ff


	//----- nvinfo : EIATTR_MERCURY_ISA_VERSION
	.align		4
        /*0020*/ 	.byte	0x03, 0x5f
        /*0022*/ 	.short	0x0101


	//----- nvinfo : EIATTR_VRC_CTA_INIT_COUNT
	.align		4
        /*0024*/ 	.byte	0x02, 0x4a
	.zero		1
	.zero		1


	//----- nvinfo : EIATTR_EXIT_INSTR_OFFSETS
	.align		4
        /*0028*/ 	.byte	0x04, 0x1c
        /*002a*/ 	.short	(.L_124 - .L_123)


	//   ....[0]....
.L_123:
        /*002c*/ 	.word	0x00000010


	//----- nvinfo : EIATTR_MAX_THREADS
	.align		4
.L_124:
        /*0030*/ 	.byte	0x04, 0x05
        /*0032*/ 	.short	(.L_126 - .L_125)
.L_125:
        /*0034*/ 	.word	0x00000100
        /*0038*/ 	.word	0x00000001
        /*003c*/ 	.word	0x00000001


	//----- nvinfo : EIATTR_CBANK_PARAM_SIZE
	.align		4
.L_126:
        /*0040*/ 	.byte	0x03, 0x19
        /*0042*/ 	.short	0x0418


	//----- nvinfo : EIATTR_PARAM_CBANK
	.align		4
        /*0044*/ 	.byte	0x04, 0x0a
        /*0046*/ 	.short	(.L_128 - .L_127)
	.align		4
.L_127:
        /*0048*/ 	.word	index@(.nv.constant0._ZN7cutlass13device_kernelIN5flash19enable_sm80_to_sm89INS1_16FlashAttnFwdSm80INS1_25CollectiveMainloopFwdSm80ILi8ELi1ELb1EN4cute5tupleIJNS5_1CILi128EEENS7_ILi64EEENS7_ILi256EEEEEELi256ENS_6half_tEfNS_4arch4Sm80ELb0ELb0ELb0ELb0ELb0ELb0ELb1ELb1EEENS1_21CollectiveEpilogueFwdINS6_IJS8_SA_S9_EEENS6_IJNS7_ILi1EEESI_SI_EEESC_SE_Li256ELb0ELb1ELb1ELb0EEENS1_19SingleTileSchedulerILb0ELb1ELb1ELi128EEEEEEEEEvNT_6ParamsE)
        /*004c*/ 	.short	0x0380
        /*004e*/ 	.short	0x0418


	//----- nvinfo : EIATTR_SW_WAR
	.align		4
.L_128:
        /*0050*/ 	.byte	0x04, 0x36
        /*0052*/ 	.short	(.L_130 - .L_129)
.L_129:
        /*0054*/ 	.word	0x00000008
.L_130:


//--------------------- .nv.info._ZN7cutlass13device_kernelIN5flash19enable_sm80_to_sm89INS1_16FlashAttnFwdSm80INS1_25CollectiveMainloopFwdSm80ILi8ELi1ELb1EN4cute5tupleIJNS5_1CILi128EEENS7_ILi48EEENS7_ILi256EEEEEELi256ENS_6half_tEfNS_4arch4Sm80ELb0ELb0ELb0ELb1ELb0ELb0ELb1ELb1EEENS1_21CollectiveEpilogueFwdINS6_IJS8_SA_S9_EEENS6_IJNS7_ILi1EEESI_SI_EEESC_SE_Li256ELb1ELb1ELb1ELb0EEENS1_36VarlenDynamicPersistentTileSchedulerILi128ELi48ELi256ELi256ELb1ELb1ELb0ELb0ELb1ELb1EEEEEEEEEvNT_6ParamsE --------------------------
	.section	.nv.info._ZN7cutlass13device_kernelIN5flash19enable_sm80_to_sm89INS1_16FlashAttnFwdSm80INS1_25CollectiveMainloopFwdSm80ILi8ELi1ELb1EN4cute5tupleIJNS5_1CILi128EEENS7_ILi48EEENS7_ILi256EEEEEELi256ENS_6half_tEfNS_4arch4Sm80ELb0ELb0ELb0ELb1ELb0ELb0ELb1ELb1EEENS1_21CollectiveEpilogueFwdINS6_IJS8_SA_S9_EEENS6_IJNS7_ILi1EEESI_SI_EEESC_SE_Li256ELb1ELb1ELb1ELb0EEENS1_36VarlenDynamicPersistentTileSchedulerILi128ELi48ELi256ELi256ELb1ELb1ELb0ELb0ELb1ELb1EEEEEEEEEvNT_6ParamsE,"",@"SHT_CUDA_INFO"
	.sectionflags	@""
	.align	4


	//----- nvinfo : EIATTR_CUDA_API_VERSION
	.align		4
        /*0000*/ 	.byte	0x04, 0x37
        /*0002*/ 	.short	(.L_132 - .L_131)
.L_131:
        /*0004*/ 	.word	0x00000082


	//----- nvinfo : EIATTR_KPARAM_INFO
	.align		4
.L_132:
        /*0008*/ 	.byte	0x04, 0x17
        /*000a*/ 	.short	(.L_134 - .L_133)
.L_133:
        /*000c*/ 	.word	0x00000000
        /*0010*/ 	.short	0x0000
        /*0012*/ 	.short	0x0000
        /*0014*/ 	.byte	0x00, 0xf0, 0xe1, 0x10


	//----- nvinfo : EIATTR_SPARSE_MMA_MASK
	.align		4
.L_134:
        /*0018*/ 	.byte	0x03, 0x50
        /*001a*/ 	.short	0x0000


	//----- nvinfo : EIATTR_MAXREG_COUNT
	.align		4
        /*001c*/ 	.byte	0x03, 0x1b
        /*001e*/ 	.short	0x00ff


	//----- nvinfo : EIATTR_MERCURY_ISA_VERSION
	.align		4
        /*0020*/ 	.byte	0x03, 0x5f
        /*0022*/ 	.short	0x0101


	//----- nvinfo : EIATTR_VRC_CTA_INIT_COUNT
	.align		4
        /*0024*/ 	.byte	0x02, 0x4a
	.zero		1
	.zero		1


	//----- nvinfo : EIATTR_EXIT_INSTR_OFFSETS
	.align		4
        /*0028*/ 	.byte	0x04, 0x1c
        /*002a*/ 	.short	(.L_136 - .L_135)


	//   ....[0]....
.L_135:
        /*002c*/ 	.word	0x00000010


	//----- nvinfo : EIATTR_MAX_THREADS
	.align		4
.L_136:
        /*0030*/ 	.byte	0x04, 0x05
        /*0032*/ 	.short	(.L_138 - .L_137)
.L_137:
        /*0034*/ 	.word	0x00000100
        /*0038*/ 	.word	0x00000001
        /*003c*/ 	.word	0x00000001


	//----- nvinfo : EIATTR_CBANK_PARAM_SIZE
	.align		4
.L_138:
        /*0040*/ 	.byte	0x03, 0x19
        /*0042*/ 	.short	0x0438


	//----- nvinfo : EIATTR_PARAM_CBANK
	.align		4
        /*0044*/ 	.byte	0x04, 0x0a
        /*0046*/ 	.short	(.L_140 - .L_139)
	.align		4
.L_139:
        /*0048*/ 	.word	index@(.nv.constant0._ZN7cutlass13device_kernelIN5flash19enable_sm80_to_sm89INS1_16FlashAttnFwdSm80INS1_25CollectiveMainloopFwdSm80ILi8ELi1ELb1EN4cute5tupleIJNS5_1CILi128EEENS7_ILi48EEENS7_ILi256EEEEEELi256ENS_6half_tEfNS_4arch4Sm80ELb0ELb0ELb0ELb1ELb0ELb0ELb1ELb1EEENS1_21CollectiveEpilogueFwdINS6_IJS8_SA_S9_EEENS6_IJNS7_ILi1EEESI_SI_EEESC_SE_Li256ELb1ELb1ELb1ELb0EEENS1_36VarlenDynamicPersistentTileSchedulerILi128ELi48ELi256ELi256ELb1ELb1ELb0ELb0ELb1ELb1EEEEEEEEEvNT_6ParamsE)
        /*004c*/ 	.short	0x0380
        /*004e*/ 	.short	0x0438


	//----- nvinfo : EIATTR_SW_WAR
	.align		4
.L_140:
        /*0050*/ 	.byte	0x04, 0x36
        /*0052*/ 	.short	(.L_142 - .L_141)
.L_141:
        /*0054*/ 	.word	0x00000008
.L_142:


//--------------------- .nv.info._ZN7cutlass13device_kernelIN5flash19enable_sm80_to_sm89INS1_16FlashAttnFwdSm80INS1_25CollectiveMainloopFwdSm80ILi8ELi1ELb0EN4cute5tupleIJNS5_1CILi128EEENS7_ILi32EEENS7_ILi256EEEEEELi256ENS_6half_tEfNS_4arch4Sm80ELb0ELb0ELb0ELb1ELb0ELb1ELb1ELb1EEENS1_21CollectiveEpilogueFwdINS6_IJS8_SA_S9_EEENS6_IJNS7_ILi1EEESI_SI_EEESC_SE_Li256ELb1ELb1ELb1ELb0EEENS1_36VarlenDynamicPersistentTileSchedulerILi128ELi32ELi256ELi256ELb1ELb1ELb0ELb0ELb1ELb1EEEEEEEEEvNT_6ParamsE --------------------------
	.section	.nv.info._ZN7cutlass13device_kernelIN5flash19enable_sm80_to_sm89INS1_16FlashAttnFwdSm80INS1_25CollectiveMainloopFwdSm80ILi8ELi1ELb0EN4cute5tupleIJNS5_1CILi128EEENS7_ILi32EEENS7_ILi256EEEEEELi256ENS_6half_tEfNS_4arch4Sm80ELb0ELb0ELb0ELb1ELb0ELb1ELb1ELb1EEENS1_21CollectiveEpilogueFwdINS6_IJS8_SA_S9_EEENS6_IJNS7_ILi1EEESI_SI_EEESC_SE_Li256ELb1ELb1ELb1ELb0EEENS1_36VarlenDynamicPersistentTileSchedulerILi128ELi32ELi256ELi256ELb1ELb1ELb0ELb0ELb1ELb1EEEEEEEEEvNT_6ParamsE,"",@"SHT_CUDA_INFO"
	.sectionflags	@""
	.align	4


	//----- nvinfo : EIATTR_CUDA_API_VERSION
	.align		4
        /*0000*/ 	.byte	0x04, 0x37
        /*0002*/ 	.short	(.L_144 - .L_143)
.L_143:
        /*0004*/ 	.word	0x00000082


	//----- nvinfo : EIATTR_KPARAM_INFO
	.align		4
.L_144:
        /*0008*/ 	.byte	0x04, 0x17
        /*000a*/ 	.short	(.L_146 - .L_145)
.L_145:
        /*000c*/ 	.word	0x00000000
        /*0010*/ 	.short	0x0000
        /*0012*/ 	.short	0x0000
        /*0014*/ 	.byte	0x00, 0xf0, 0xe1, 0x10


	//----- nvinfo : EIATTR_SPARSE_MMA_MASK
	.align		4
.L_146:
        /*0018*/ 	.byte	0x03, 0x50
        /*001a*/ 	.short	0x0000


	//----- nvinfo : EIATTR_MAXREG_COUNT
	.align		4
        /*001c*/ 	.byte	0x03, 0x1b
        /*001e*/ 	.short	0x00ff


	//----- nvinfo : EIATTR_MERCURY_ISA_VERSION
	.align		4
        /*0020*/ 	.byte	0x03, 0x5f
        /*0022*/ 	.short	0x0101


	//----- nvinfo : EIATTR_VRC_CTA_INIT_COUNT
	.align		4
        /*0024*/ 	.byte	0x02, 0x4a
	.zero		1
	.zero		1


	//----- nvinfo : EIATTR_EXIT_INSTR_OFFSETS
	.align		4
        /*0028*/ 	.byte	0x04, 0x1c
        /*002a*/ 	.short	(.L_148 - .L_147)


	//   ....[0]....
.L_147:
        /*002c*/ 	.word	0x00000010


	//----- nvinfo : EIATTR_MAX_THREADS
	.align		4
.L_148:
        /*0030*/ 	.byte	0x04, 0x05
        /*0032*/ 	.short	(.L_150 - .L_149)
.L_149:
        /*0034*/ 	.word	0x00000100
        /*0038*/ 	.word	0x00000001
        /*003c*/ 	.word	0x00000001


	//----- nvinfo : EIATTR_CBANK_PARAM_SIZE
	.align		4
.L_150:
        /*0040*/ 	.byte	0x03, 0x19
        /*0042*/ 	.short	0x0438


	//----- nvinfo : EIATTR_PARAM_CBANK
	.align		4
        /*0044*/ 	.byte	0x04, 0x0a
        /*0046*/ 	.short	(.L_152 - .L_151)
	.align		4
.L_151:
        /*0048*/ 	.word	index@(.nv.constant0._ZN7cutlass13device_kernelIN5flash19enable_sm80_to_sm89INS1_16FlashAttnFwdSm80INS1_25CollectiveMainloopFwdSm80ILi8ELi1ELb0EN4cute5tupleIJNS5_1CILi128EEENS7_ILi32EEENS7_ILi256EEEEEELi256ENS_6half_tEfNS_4arch4Sm80ELb0ELb0ELb0ELb1ELb0ELb1ELb1ELb1EEENS1_21CollectiveEpilogueFwdINS6_IJS8_SA_S9_EEENS6_IJNS7_ILi1EEESI_SI_EEESC_SE_Li256ELb1ELb1ELb1ELb0EEENS1_36VarlenDynamicPersistentTileSchedulerILi128ELi32ELi256ELi256ELb1ELb1ELb0ELb0ELb1ELb1EEEEEEEEEvNT_6ParamsE)
        /*004c*/ 	.short	0x0380
        /*004e*/ 	.short	0x0438


	//----- nvinfo : EIATTR_SW_WAR
	.align		4
.L_152:
        /*0050*/ 	.byte	0x04, 0x36
        /*0052*/ 	.short	(.L_154 - .L_153)
.L_153:
        /*0054*/ 	.word	0x00000008
.L_154:


//--------------------- .nv.info._ZN7cutlass13device_kernelIN5flash19enable_sm80_to_sm89INS1_16FlashAttnFwdSm80INS1_25CollectiveMainloopFwdSm80ILi8ELi1ELb1EN4cute5tupleIJNS5_1CILi128EEENS7_ILi48EEENS7_ILi256EEEEEELi256ENS_6half_tEfNS_4arch4Sm80ELb0ELb1ELb0ELb0ELb0ELb0ELb1ELb1EEENS1_21CollectiveEpilogueFwdINS6_IJS8_SA_S9_EEENS6_IJNS7_ILi1EEESI_SI_EEESC_SE_Li256ELb0ELb1ELb1ELb0EEENS1_19SingleTileSchedulerILb0ELb1ELb1ELi128EEEEEEEEEvNT_6ParamsE --------------------------
	.section	.nv.info._ZN7cutlass13device_kernelIN5flash19enable_sm80_to_sm89INS1_16FlashAttnFwdSm80INS1_25CollectiveMainloopFwdSm80ILi8ELi1ELb1EN4cute5tupleIJNS5_1CILi128EEENS7_ILi48EEENS7_ILi256EEEEEELi256ENS_6half_tEfNS_4arch4Sm80ELb0ELb1ELb0ELb0ELb0ELb0ELb1ELb1EEENS1_21CollectiveEpilogueFwdINS6_IJS8_SA_S9_EEENS6_IJNS7_ILi1EEESI_SI_EEESC_SE_Li256ELb0ELb1ELb1ELb0EEENS1_19SingleTileSchedulerILb0ELb1ELb1ELi128EEEEEEEEEvNT_6ParamsE,"",@"SHT_CUDA_INFO"
	.sectionflags	@""
	.align	4


	//----- nvinfo : EIATTR_CUDA_API_VERSION
	.align		4
        /*0000*/ 	.byte	0x04, 0x37
        /*0002*/ 	.short	(.L_156 - .L_155)
.L_155:
        /*0004*/ 	.word	0x00000082


	//----- nvinfo : EIATTR_KPARAM_INFO
	.align		4
.L_156:
        /*0008*/ 	.byte	0x04, 0x17
        /*000a*/ 	.short	(.L_158 - .L_157)
.L_157:
        /*000c*/ 	.word	0x00000000
        /*0010*/ 	.short	0x0000
        /*0012*/ 	.short	0x0000
        /*0014*/ 	.byte	0x00, 0xf0, 0x61, 0x10


	//----- nvinfo : EIATTR_SPARSE_MMA_MASK
	.align		4
.L_158:
        /*0018*/ 	.byte	0x03, 0x50
        /*001a*/ 	.short	0x0000


	//----- nvinfo : EIATTR_MAXREG_COUNT
	.align		4
        /*001c*/ 	.byte	0x03, 0x1b
        /*001e*/ 	.short	0x00ff


	//----- nvinfo : EIATTR_MERCURY_ISA_VERSION
	.align		4
        /*0020*/ 	.byte	0x03, 0x5f
        /*0022*/ 	.short	0x0101


	//----- nvinfo : EIATTR_VRC_CTA_INIT_COUNT
	.align		4
        /*0024*/ 	.byte	0x02, 0x4a
	.zero		1
	.zero		1


	//----- nvinfo : EIATTR_EXIT_INSTR_OFFSETS
	.align		4
        /*0028*/ 	.byte	0x04, 0x1c
        /*002a*/ 	.short	(.L_160 - .L_159)


	//   ....[0]....
.L_159:
        /*002c*/ 	.word	0x00000010


	//----- nvinfo : EIATTR_MAX_THREADS
	.align		4
.L_160:
        /*0030*/ 	.byte	0x04, 0x05
        /*0032*/ 	.short	(.L_162 - .L_161)
.L_161:
        /*0034*/ 	.word	0x00000100
        /*0038*/ 	.word	0x00000001
        /*003c*/ 	.word	0x00000001


	//----- nvinfo : EIATTR_CBANK_PARAM_SIZE
	.align		4
.L_162:
        /*0040*/ 	.byte	0x03, 0x19
        /*0042*/ 	.short	0x0418


	//----- nvinfo : EIATTR_PARAM_CBANK
	.align		4
        /*0044*/ 	.byte	0x04, 0x0a
        /*0046*/ 	.short	(.L_164 - .L_163)
	.align		4
.L_163:
        /*0048*/ 	.word	index@(.nv.constant0._ZN7cutlass13device_kernelIN5flash19enable_sm80_to_sm89INS1_16FlashAttnFwdSm80INS1_25CollectiveMainloopFwdSm80ILi8ELi1ELb1EN4cute5tupleIJNS5_1CILi128EEENS7_ILi48EEENS7_ILi256EEEEEELi256ENS_6half_tEfNS_4arch4Sm80ELb0ELb1ELb0ELb0ELb0ELb0ELb1ELb1EEENS1_21CollectiveEpilogueFwdINS6_IJS8_SA_S9_EEENS6_IJNS7_ILi1EEESI_SI_EEESC_SE_Li256ELb0ELb1ELb1ELb0EEENS1_19SingleTileSchedulerILb0ELb1ELb1ELi128EEEEEEEEEvNT_6ParamsE)
        /*004c*/ 	.short	0x0380
        /*004e*/ 	.short	0x0418


	//----- nvinfo : EIATTR_SW_WAR
	.align		4
.L_164:
        /*0050*/ 	.byte	0x04, 0x36
        /*0052*/ 	.short	(.L_166 - .L_165)
.L_165:
        /*0054*/ 	.word	0x00000008
.L_166:


//--------------------- .nv.info._ZN7cutlass13device_kernelIN5flash19enable_sm80_to_sm89INS1_16FlashAttnFwdSm80INS1_25CollectiveMainloopFwdSm80ILi8ELi1ELb1EN4cute5tupleIJNS5_1CILi128EEENS7_ILi48EEENS7_ILi256EEEEEELi256ENS_6half_tEfNS_4arch4Sm80ELb0ELb1ELb0ELb1ELb0ELb0ELb1ELb1EEENS1_21CollectiveEpilogueFwdINS6_IJS8_SA_S9_EEENS6_IJNS7_ILi1EEESI_SI_EEESC_SE_Li256ELb1ELb1ELb1ELb0EEENS1_36VarlenDynamicPersistentTileSchedulerILi128ELi48ELi256ELi256ELb1ELb1ELb0ELb1ELb0ELb1EEEEEEEEEvNT_6ParamsE --------------------------
	.section	.nv.info._ZN7cutlass13device_kernelIN5flash19enable_sm80_to_sm89INS1_16FlashAttnFwdSm80INS1_25CollectiveMainloopFwdSm80ILi8ELi1ELb1EN4cute5tupleIJNS5_1CILi128EEENS7_ILi48EEENS7_ILi256EEEEEELi256ENS_6half_tEfNS_4arch4Sm80ELb0ELb1ELb0ELb1ELb0ELb0ELb1ELb1EEENS1_21CollectiveEpilogueFwdINS6_IJS8_SA_S9_EEENS6_IJNS7_ILi1EEESI_SI_EEESC_SE_Li256ELb1ELb1ELb1ELb0EEENS1_36VarlenDynamicPersistentTileSchedulerILi128ELi48ELi256ELi256ELb1ELb1ELb0ELb1ELb0ELb1EEEEEEEEEvNT_6ParamsE,"",@"SHT_CUDA_INFO"
	.sectionflags	@""
	.align	4


	//----- nvinfo : EIATTR_CUDA_API_VERSION
	.align		4
        /*0000*/ 	.byte	0x04, 0x37
        /*0002*/ 	.short	(.L_168 - .L_167)
.L_167:
        /*0004*/ 	.word	0x00000082


	//----- nvinfo : EIATTR_KPARAM_INFO
	.align		4
.L_168:
        /*0008*/ 	.byte	0x04, 0x17
        /*000a*/ 	.short	(.L_170 - .L_169)
.L_169:
        /*000c*/ 	.word	0x00000000
        /*0010*/ 	.short	0x0000
        /*0012*/ 	.short	0x0000
        /*0014*/ 	.byte	0x00, 0xf0, 0xe1, 0x10


	//----- nvinfo : EIATTR_SPARSE_MMA_MASK
	.align		4
.L_170:
        /*0018*/ 	.byte	0x03, 0x50
        /*001a*/ 	.short	0x0000


	//----- nvinfo : EIATTR_MAXREG_COUNT
	.align		4
        /*001c*/ 	.byte	0x03, 0x1b
        /*001e*/ 	.short	0x00ff


	//----- nvinfo : EIATTR_MERCURY_ISA_VERSION
	.align		4
        /*0020*/ 	.byte	0x03, 0x5f
        /*0022*/ 	.short	0x0101


	//----- nvinfo : EIATTR_VRC_CTA_INIT_COUNT
	.align		4
        /*0024*/ 	.byte	0x02, 0x4a
	.zero		1
	.zero		1


	//----- nvinfo : EIATTR_EXIT_INSTR_OFFSETS
	.align		4
        /*0028*/ 	.byte	0x04, 0x1c
        /*002a*/ 	.short	(.L_172 - .L_171)


	//   ....[0]....
.L_171:
        /*002c*/ 	.word	0x00000010


	//----- nvinfo : EIATTR_MAX_THREADS
	.align		4
.L_172:
        /*0030*/ 	.byte	0x04, 0x05
        /*0032*/ 	.short	(.L_174 - .L_173)
.L_173:
        /*0034*/ 	.word	0x00000100
        /*0038*/ 	.word	0x00000001
        /*003c*/ 	.word	0x00000001


	//----- nvinfo : EIATTR_CBANK_PARAM_SIZE
	.align		4
.L_174:
        /*0040*/ 	.byte	0x03, 0x19
        /*0042*/ 	.short	0x0438


	//----- nvinfo : EIATTR_PARAM_CBANK
	.align		4
        /*0044*/ 	.byte	0x04, 0x0a
        /*0046*/ 	.short	(.L_176 - .L_175)
	.align		4
.L_175:
        /*0048*/ 	.word	index@(.nv.constant0._ZN7cutlass13device_kernelIN5flash19enable_sm80_to_sm89INS1_16FlashAttnFwdSm80INS1_25CollectiveMainloopFwdSm80ILi8ELi1ELb1EN4cute5tupleIJNS5_1CILi128EEENS7_ILi48EEENS7_ILi256EEEEEELi256ENS_6half_tEfNS_4arch4Sm80ELb0ELb1ELb0ELb1ELb0ELb0ELb1ELb1EEENS1_21CollectiveEpilogueFwdINS6_IJS8_SA_S9_EEENS6_IJNS7_ILi1EEESI_SI_EEESC_SE_Li256ELb1ELb1ELb1ELb0EEENS1_36VarlenDynamicPersistentTileSchedulerILi128ELi48ELi256ELi256ELb1ELb1ELb0ELb1ELb0ELb1EEEEEEEEEvNT_6ParamsE)
        /*004c*/ 	.short	0x0380
        /*004e*/ 	.short	0x0438


	//----- nvinfo : EIATTR_SW_WAR
	.align		4
.L_176:
        /*0050*/ 	.byte	0x04, 0x36
        /*0052*/ 	.short	(.L_178 - .L_177)
.L_177:
        /*0054*/ 	.word	0x00000008
.L_178:


//--------------------- .nv.info._ZN7cutlass13device_kernelIN5flash19enable_sm80_to_sm89INS1_16FlashAttnFwdSm80INS1_25CollectiveMainloopFwdSm80ILi8ELi1ELb0EN4cute5tupleIJNS5_1CILi128EEENS7_ILi32EEENS7_ILi256EEEEEELi256ENS_6half_tEfNS_4arch4Sm80ELb0ELb1ELb0ELb1ELb0ELb1ELb1ELb1EEENS1_21CollectiveEpilogueFwdINS6_IJS8_SA_S9_EEENS6_IJNS7_ILi1EEESI_SI_EEESC_SE_Li256ELb1ELb1ELb1ELb0EEENS1_36VarlenDynamicPersistentTileSchedulerILi128ELi32ELi256ELi256ELb1ELb1ELb0ELb1ELb0ELb1EEEEEEEEEvNT_6ParamsE --------------------------
	.section	.nv.info._ZN7cutlass13device_kernelIN5flash19enable_sm80_to_sm89INS1_16FlashAttnFwdSm80INS1_25CollectiveMainloopFwdSm80ILi8ELi1ELb0EN4cute5tupleIJNS5_1CILi128EEENS7_ILi32EEENS7_ILi256EEEEEELi256ENS_6half_tEfNS_4arch4Sm80ELb0ELb1ELb0ELb1ELb0ELb1ELb1ELb1EEENS1_21CollectiveEpilogueFwdINS6_IJS8_SA_S9_EEENS6_IJNS7_ILi1EEESI_SI_EEESC_SE_Li256ELb1ELb1ELb1ELb0EEENS1_36VarlenDynamicPersistentTileSchedulerILi128ELi32ELi256ELi256ELb1ELb1ELb0ELb1ELb0ELb1EEEEEEEEEvNT_6ParamsE,"",@"SHT_CUDA_INFO"
	.sectionflags	@""
	.align	4


	//----- nvinfo : EIATTR_CUDA_API_VERSION
	.align		4
        /*0000*/ 	.byte	0x04, 0x37
        /*0002*/ 	.short	(.L_180 - .L_179)
.L_179:
        /*0004*/ 	.word	0x00000082


	//----- nvinfo : EIATTR_KPARAM_INFO
	.align		4
.L_180:
        /*0008*/ 	.byte	0x04, 0x17
        /*000a*/ 	.short	(.L_182 - .L_181)
.L_181:
        /*000c*/ 	.word	0x00000000
        /*0010*/ 	.short	0x0000
        /*0012*/ 	.short	0x0000
        /*0014*/ 	.byte	0x00, 0xf0, 0xe1, 0x10


	//----- nvinfo : EIATTR_SPARSE_MMA_MASK
	.align		4
.L_182:
        /*0018*/ 	.byte	0x03, 0x50
        /*001a*/ 	.short	0x0000


	//----- nvinfo : EIATTR_MAXREG_COUNT
	.align		4
        /*001c*/ 	.byte	0x03, 0x1b
        /*001e*/ 	.short	0x00ff


	//----- nvinfo : EIATTR_MERCURY_ISA_VERSION
	.align		4
        /*0020*/ 	.byte	0x03, 0x5f
        /*0022*/ 	.short	0x0101


	//----- nvinfo : EIATTR_VRC_CTA_INIT_COUNT
	.align		4
        /*0024*/ 	.byte	0x02, 0x4a
	.zero		1
	.zero		1


	//----- nvinfo : EIATTR_EXIT_INSTR_OFFSETS
	.align		4
        /*0028*/ 	.byte	0x04, 0x1c
        /*002a*/ 	.short	(.L_184 - .L_183)


	//   ....[0]....
.L_183:
        /*002c*/ 	.word	0x00000010


	//----- nvinfo : EIATTR_MAX_THREADS
	.align		4
.L_184:
        /*0030*/ 	.byte	0x04, 0x05
        /*0032*/ 	.short	(.L_186 - .L_185)
.L_185:
        /*0034*/ 	.word	0x00000100
        /*0038*/ 	.word	0x00000001
        /*003c*/ 	.word	0x00000001


	//----- nvinfo : EIATTR_CBANK_PARAM_SIZE
	.align		4
.L_186:
        /*0040*/ 	.byte	0x03, 0x19
        /*0042*/ 	.short	0x0438


	//----- nvinfo : EIATTR_PARAM_CBANK
	.align		4
        /*0044*/ 	.byte	0x04, 0x0a
        /*0046*/ 	.short	(.L_188 - .L_187)
	.align		4
.L_187:
        /*0048*/ 	.word	index@(.nv.constant0._ZN7cutlass13device_kernelIN5flash19enable_sm80_to_sm89INS1_16FlashAttnFwdSm80INS1_25CollectiveMainloopFwdSm80ILi8ELi1ELb0EN4cute5tupleIJNS5_1CILi128EEENS7_ILi32EEENS7_ILi256EEEEEELi256ENS_6half_tEfNS_4arch4Sm80ELb0ELb1ELb0ELb1ELb0ELb1ELb1ELb1EEENS1_21CollectiveEpilogueFwdINS6_IJS8_SA_S9_EEENS6_IJNS7_ILi1EEESI_SI_EEESC_SE_Li256ELb1ELb1ELb1ELb0EEENS1_36VarlenDynamicPersistentTileSchedulerILi128ELi32ELi256ELi256ELb1ELb1ELb0ELb1ELb0ELb1EEEEEEEEEvNT_6ParamsE)
        /*004c*/ 	.short	0x0380
        /*004e*/ 	.short	0x0438


	//----- nvinfo : EIATTR_SW_WAR
	.align		4
.L_188:
        /*0050*/ 	.byte	0x04, 0x36
        /*0052*/ 	.short	(.L_190 - .L_189)
.L_189:
        /*0054*/ 	.word	0x00000008
.L_190:


//--------------------- .nv.info._ZN7cutlass13device_kernelIN5flash19enable_sm80_to_sm89INS1_16FlashAttnFwdSm80INS1_25CollectiveMainloopFwdSm80ILi8ELi1ELb1EN4cute5tupleIJNS5_1CILi128EEENS7_ILi64EEENS7_ILi256EEEEEELi256ENS_6half_tEfNS_4arch4Sm80ELb1ELb0ELb0ELb0ELb0ELb0ELb1ELb1EEENS1_21CollectiveEpilogueFwdINS6_IJS8_SA_S9_EEENS6_IJNS7_ILi1EEESI_SI_EEESC_SE_Li256ELb0ELb1ELb1ELb0EEENS1_30DynamicPersistentTileSchedulerILi256ELi256ELb1ELb1ELb0EEEEEEEEEvNT_6ParamsE --------------------------
	.section	.nv.info._ZN7cutlass13device_kernelIN5flash19enable_sm80_to_sm89INS1_16FlashAttnFwdSm80INS1_25CollectiveMainloopFwdSm80ILi8ELi1ELb1EN4cute5tupleIJNS5_1CILi128EEENS7_ILi64EEENS7_ILi256EEEEEELi256ENS_6half_tEfNS_4arch4Sm80ELb1ELb0ELb0ELb0ELb0ELb0ELb1ELb1EEENS1_21CollectiveEpilogueFwdINS6_IJS8_SA_S9_EEENS6_IJNS7_ILi1EEESI_SI_EEESC_SE_Li256ELb0ELb1ELb1ELb0EEENS1_30DynamicPersistentTileSchedulerILi256ELi256ELb1ELb1ELb0EEEEEEEEEvNT_6ParamsE,"",@"SHT_CUDA_INFO"
	.sectionflags	@""
	.align	4


	//----- nvinfo : EIATTR_CUDA_API_VERSION
	.align		4
        /*0000*/ 	.byte	0x04, 0x37
        /*0002*/ 	.short	(.L_192 - .L_191)
.L_191:
        /*0004*/ 	.word	0x00000082


	//----- nvinfo : EIATTR_KPARAM_INFO
	.align		4
.L_192:
        /*0008*/ 	.byte	0x04, 0x17
        /*000a*/ 	.short	(.L_194 - .L_193)
.L_193:
        /*000c*/ 	.word	0x00000000
        /*0010*/ 	.short	0x0000
        /*0012*/ 	.short	0x0000
        /*0014*/ 	.byte	0x00, 0xf0, 0xa1, 0x10


	//----- nvinfo : EIATTR_SPARSE_MMA_MASK
	.align		4
.L_194:
        /*0018*/ 	.byte	0x03, 0x50
        /*001a*/ 	.short	0x0000


	//----- nvinfo : EIATTR_MAXREG_COUNT
	.align		4
        /*001c*/ 	.byte	0x03, 0x1b
        /*001e*/ 	.short	0x00ff


	//----- nvinfo : EIATTR_MERCURY_ISA_VERSION
	.align		4
        /*0020*/ 	.byte	0x03, 0x5f
        /*0022*/ 	.short	0x0101


	//----- nvinfo : EIATTR_VRC_CTA_INIT_COUNT
	.align		4
        /*0024*/ 	.byte	0x02, 0x4a
	.zero		1
	.zero		1


	//----- nvinfo : EIATTR_EXIT_INSTR_OFFSETS
	.align		4
        /*0028*/ 	.byte	0x04, 0x1c
        /*002a*/ 	.short	(.L_196 - .L_195)


	//   ....[0]....
.L_195:
        /*002c*/ 	.word	0x00000010


	//----- nvinfo : EIATTR_MAX_THREADS
	.align		4
.L_196:
        /*0030*/ 	.byte	0x04, 0x05
        /*0032*/ 	.short	(.L_198 - .L_197)
.L_197:
        /*0034*/ 	.word	0x00000100
        /*0038*/ 	.word	0x00000001
        /*003c*/ 	.word	0x00000001


	//----- nvinfo : EIATTR_CBANK_PARAM_SIZE
	.align		4
.L_198:
        /*0040*/ 	.byte	0x03, 0x19
        /*0042*/ 	.short	0x0428


	//----- nvinfo : EIATTR_PARAM_CBANK
	.align		4
        /*0044*/ 	.byte	0x04, 0x0a
        /*0046*/ 	.short	(.L_200 - .L_199)
	.align		4
.L_199:
        /*0048*/ 	.word	index@(.nv.constant0._ZN7cutlass13device_kernelIN5flash19enable_sm80_to_sm89INS1_16FlashAttnFwdSm80INS1_25CollectiveMainloopFwdSm80ILi8ELi1ELb1EN4cute5tupleIJNS5_1CILi128EEENS7_ILi64EEENS7_ILi256EEEEEELi256ENS_6half_tEfNS_4arch4Sm80ELb1ELb0ELb0ELb0ELb0ELb0ELb1ELb1EEENS1_21CollectiveEpilogueFwdINS6_IJS8_SA_S9_EEENS6_IJNS7_ILi1EEESI_SI_EEESC_SE_Li256ELb0ELb1ELb1ELb0EEENS1_30DynamicPersistentTileSchedulerILi256ELi256ELb1ELb1ELb0EEEEEEEEEvNT_6ParamsE)
        /*004c*/ 	.short	0x0380
        /*004e*/ 	.short	0x0428


	//----- nvinfo : EIATTR_SW_WAR
	.align		4
.L_200:
        /*0050*/ 	.byte	0x04, 0x36
        /*0052*/ 	.short	(.L_202 - .L_201)
.L_201:
        /*0054*/ 	.word	0x00000008
.L_202:


//--------------------- .nv.info._ZN7cutlass13device_kernelIN5flash19enable_sm80_to_sm89INS1_16FlashAttnFwdSm80INS1_25CollectiveMainloopFwdSm80ILi8ELi1ELb1EN4cute5tupleIJNS5_1CILi128EEENS7_ILi48EEENS7_ILi256EEEEEELi256ENS_6half_tEfNS_4arch4Sm80ELb1ELb0ELb0ELb1ELb0ELb0ELb1ELb1EEENS1_21CollectiveEpilogueFwdINS6_IJS8_SA_S9_EEENS6_IJNS7_ILi1EEESI_SI_EEESC_SE_Li256ELb1ELb1ELb1ELb0EEENS1_36VarlenDynamicPersistentTileSchedulerILi128ELi48ELi256ELi256ELb1ELb1ELb0ELb1ELb1ELb1EEEEEEEEEvNT_6ParamsE --------------------------
	.section	.nv.info._ZN7cutlass13device_kernelIN5flash19enable_sm80_to_sm89INS1_16FlashAttnFwdSm80INS1_25CollectiveMainloopFwdSm80ILi8ELi1ELb1EN4cute5tupleIJNS5_1CILi128EEENS7_ILi48EEENS7_ILi256EEEEEELi256ENS_6half_tEfNS_4arch4Sm80ELb1ELb0ELb0ELb1ELb0ELb0ELb1ELb1EEENS1_21CollectiveEpilogueFwdINS6_IJS8_SA_S9_EEENS6_IJNS7_ILi1EEESI_SI_EEESC_SE_Li256ELb1ELb1ELb1ELb0EEENS1_36VarlenDynamicPersistentTileSchedulerILi128ELi48ELi256ELi256ELb1ELb1ELb0ELb1ELb1ELb1EEEEEEEEEvNT_6ParamsE,"",@"SHT_CUDA_INFO"
	.sectionflags	@""
	.align	4


	//----- nvinfo : EIATTR_CUDA_API_VERSION
	.align		4
        /*0000*/ 	.byte	0x04, 0x37
        /*0002*/ 	.short	(.L_204 - .L_203)
.L_203:
        /*0004*/ 	.word	0x00000082


	//----- nvinfo : EIATTR_KPARAM_INFO
	.align		4
.L_204:
        /*0008*/ 	.byte	0x04, 0x17
        /*000a*/ 	.short	(.L_206 - .L_205)
.L_205:
        /*000c*/ 	.word	0x00000000
        /*0010*/ 	.short	0x0000
        /*0012*/ 	.short	0x0000
        /*0014*/ 	.byte	0x00, 0xf0, 0xe1, 0x10


	//----- nvinfo : EIATTR_SPARSE_MMA_MASK
	.align		4
.L_206:
        /*0018*/ 	.byte	0x03, 0x50
        /*001a*/ 	.short	0x0000


	//----- nvinfo : EIATTR_MAXREG_COUNT
	.align		4
        /*001c*/ 	.byte	0x03, 0x1b
        /*001e*/ 	.short	0x00ff


	//----- nvinfo : EIATTR_MERCURY_ISA_VERSION
	.align		4
        /*0020*/ 	.byte	0x03, 0x5f
        /*0022*/ 	.short	0x0101


	//----- nvinfo : EIATTR_VRC_CTA_INIT_COUNT
	.align		4
        /*0024*/ 	.byte	0x02, 0x4a
	.zero		1
	.zero		1


	//----- nvinfo : EIATTR_EXIT_INSTR_OFFSETS
	.align		4
        /*0028*/ 	.byte	0x04, 0x1c
        /*002a*/ 	.short	(.L_208 - .L_207)


	//   ....[0]....
.L_207:
        /*002c*/ 	.word	0x00000010


	//----- nvinfo : EIATTR_MAX_THREADS
	.align		4
.L_208:
        /*0030*/ 	.byte	0x04, 0x05
        /*0032*/ 	.short	(.L_210 - .L_209)
.L_209:
        /*0034*/ 	.word	0x00000100
        /*0038*/ 	.word	0x00000001
        /*003c*/ 	.word	0x00000001


	//----- nvinfo : EIATTR_CBANK_PARAM_SIZE
	.align		4
.L_210:
        /*0040*/ 	.byte	0x03, 0x19
        /*0042*/ 	.short	0x0438


	//----- nvinfo : EIATTR_PARAM_CBANK
	.align		4
        /*0044*/ 	.byte	0x04, 0x0a
        /*0046*/ 	.short	(.L_212 - .L_211)
	.align		4
.L_211:
        /*0048*/ 	.word	index@(.nv.constant0._ZN7cutlass13device_kernelIN5flash19enable_sm80_to_sm89INS1_16FlashAttnFwdSm80INS1_25CollectiveMainloopFwdSm80ILi8ELi1ELb1EN4cute5tupleIJNS5_1CILi128EEENS7_ILi48EEENS7_ILi256EEEEEELi256ENS_6half_tEfNS_4arch4Sm80ELb1ELb0ELb0ELb1ELb0ELb0ELb1ELb1EEENS1_21CollectiveEpilogueFwdINS6_IJS8_SA_S9_EEENS6_IJNS7_ILi1EEESI_SI_EEESC_SE_Li256ELb1ELb1ELb1ELb0EEENS1_36VarlenDynamicPersistentTileSchedulerILi128ELi48ELi256ELi256ELb1ELb1ELb0ELb1ELb1ELb1EEEEEEEEEvNT_6ParamsE)
        /*004c*/ 	.short	0x0380
        /*004e*/ 	.short	0x0438


	//----- nvinfo : EIATTR_SW_WAR
	.align		4
.L_212:
        /*0050*/ 	.byte	0x04, 0x36
        /*0052*/ 	.short	(.L_214 - .L_213)
.L_213:
        /*0054*/ 	.word	0x00000008
.L_214:


//--------------------- .nv.info._ZN7cutlass13device_kernelIN5flash19enable_sm80_to_sm89INS1_16FlashAttnFwdSm80INS1_25CollectiveMainloopFwdSm80ILi8ELi1ELb0EN4cute5tupleIJNS5_1CILi128EEENS7_ILi32EEENS7_ILi256EEEEEELi256ENS_6half_tEfNS_4arch4Sm80ELb1ELb0ELb0ELb1ELb0ELb1ELb1ELb1EEENS1_21CollectiveEpilogueFwdINS6_IJS8_SA_S9_EEENS6_IJNS7_ILi1EEESI_SI_EEESC_SE_Li256ELb1ELb1ELb1ELb0EEENS1_36VarlenDynamicPersistentTileSchedulerILi128ELi32ELi256ELi256ELb1ELb1ELb0ELb1ELb1ELb1EEEEEEEEEvNT_6ParamsE --------------------------
	.section	.nv.info._ZN7cutlass13device_kernelIN5flash19enable_sm80_to_sm89INS1_16FlashAttnFwdSm80INS1_25CollectiveMainloopFwdSm80ILi8ELi1ELb0EN4cute5tupleIJNS5_1CILi128EEENS7_ILi32EEENS7_ILi256EEEEEELi256ENS_6half_tEfNS_4arch4Sm80ELb1ELb0ELb0ELb1ELb0ELb1ELb1ELb1EEENS1_21CollectiveEpilogueFwdINS6_IJS8_SA_S9_EEENS6_IJNS7_ILi1EEESI_SI_EEESC_SE_Li256ELb1ELb1ELb1ELb0EEENS1_36VarlenDynamicPersistentTileSchedulerILi128ELi32ELi256ELi256ELb1ELb1ELb0ELb1ELb1ELb1EEEEEEEEEvNT_6ParamsE,"",@"SHT_CUDA_INFO"
	.sectionflags	@""
	.align	4


	//----- nvinfo : EIATTR_CUDA_API_VERSION
	.align		4
        /*0000*/ 	.byte	0x04, 0x37
        /*0002*/ 	.short	(.L_216 - .L_215)
.L_215:
        /*0004*/ 	.word	0x00000082


	//----- nvinfo : EIATTR_KPARAM_INFO
	.align		4
.L_216:
        /*0008*/ 	.byte	0x04, 0x17
        /*000a*/ 	.short	(.L_218 - .L_217)
.L_217:
        /*000c*/ 	.word	0x00000000
        /*0010*/ 	.short	0x0000
        /*0012*/ 	.short	0x0000
        /*0014*/ 	.byte	0x00, 0xf0, 0xe1, 0x10


	//----- nvinfo : EIATTR_SPARSE_MMA_MASK
	.align		4
.L_218:
        /*0018*/ 	.byte	0x03, 0x50
        /*001a*/ 	.short	0x0000


	//----- nvinfo : EIATTR_MAXREG_COUNT
	.align		4
        /*001c*/ 	.byte	0x03, 0x1b
        /*001e*/ 	.short	0x00ff


	//----- nvinfo : EIATTR_MERCURY_ISA_VERSION
	.align		4
        /*0020*/ 	.byte	0x03, 0x5f
        /*0022*/ 	.short	0x0101


	//----- nvinfo : EIATTR_VRC_CTA_INIT_COUNT
	.align		4
        /*0024*/ 	.byte	0x02, 0x4a
	.zero		1
	.zero		1


	//----- nvinfo : EIATTR_EXIT_INSTR_OFFSETS
	.align		4
        /*0028*/ 	.byte	0x04, 0x1c
        /*002a*/ 	.short	(.L_220 - .L_219)


	//   ....[0]....
.L_219:
        /*002c*/ 	.word	0x00000010


	//----- nvinfo : EIATTR_MAX_THREADS
	.align		4
.L_220:
        /*0030*/ 	.byte	0x04, 0x05
        /*0032*/ 	.short	(.L_222 - .L_221)
.L_221:
        /*0034*/ 	.word	0x00000100
        /*0038*/ 	.word	0x00000001
        /*003c*/ 	.word	0x00000001


	//----- nvinfo : EIATTR_CBANK_PARAM_SIZE
	.align		4
.L_222:
        /*0040*/ 	.byte	0x03, 0x19
        /*0042*/ 	.short	0x0438


	//----- nvinfo : EIATTR_PARAM_CBANK
	.align		4
        /*0044*/ 	.byte	0x04, 0x0a
        /*0046*/ 	.short	(.L_224 - .L_223)
	.align		4
.L_223:
        /*0048*/ 	.word	index@(.nv.constant0._ZN7cutlass13device_kernelIN5flash19enable_sm80_to_sm89INS1_16FlashAttnFwdSm80INS1_25CollectiveMainloopFwdSm80ILi8ELi1ELb0EN4cute5tupleIJNS5_1CILi128EEENS7_ILi32EEENS7_ILi256EEEEEELi256ENS_6half_tEfNS_4arch4Sm80ELb1ELb0ELb0ELb1ELb0ELb1ELb1ELb1EEENS1_21CollectiveEpilogueFwdINS6_IJS8_SA_S9_EEENS6_IJNS7_ILi1EEESI_SI_EEESC_SE_Li256ELb1ELb1ELb1ELb0EEENS1_36VarlenDynamicPersistentTileSchedulerILi128ELi32ELi256ELi256ELb1ELb1ELb0ELb1ELb1ELb1EEEEEEEEEvNT_6ParamsE)
        /*004c*/ 	.short	0x0380
        /*004e*/ 	.short	0x0438


	//----- nvinfo : EIATTR_SW_WAR
	.align		4
.L_224:
        /*0050*/ 	.byte	0x04, 0x36
        /*0052*/ 	.short	(.L_226 - .L_225)
.L_225:
        /*0054*/ 	.word	0x00000008
.L_226:


//--------------------- .nv.info._ZN7cutlass13device_kernelIN5flash19enable_sm80_to_sm89INS1_16FlashAttnFwdSm80INS1_25CollectiveMainloopFwdSm80ILi8ELi1ELb0EN4cute5tupleIJNS5_1CILi128EEENS7_ILi96EEENS7_ILi256EEEEEELi256ENS_6half_tEfNS_4arch4Sm80ELb0ELb0ELb0ELb0ELb0ELb0ELb1ELb1EEENS1_21CollectiveEpilogueFwdINS6_IJS8_SA_S9_EEENS6_IJNS7_ILi1EEESI_SI_EEESC_SE_Li256ELb0ELb1ELb1ELb0EEENS1_19SingleTileSchedulerILb0ELb1ELb1ELi128EEEEEEEEEvNT_6ParamsE --------------------------
	.section	.nv.info._ZN7cutlass13device_kernelIN5flash19enable_sm80_to_sm89INS1_16FlashAttnFwdSm80INS1_25CollectiveMainloopFwdSm80ILi8ELi1ELb0EN4cute5tupleIJNS5_1CILi128EEENS7_ILi96EEENS7_ILi256EEEEEELi256ENS_6half_tEfNS_4arch4Sm80ELb0ELb0ELb0ELb0ELb0ELb0ELb1ELb1EEENS1_21CollectiveEpilogueFwdINS6_IJS8_SA_S9_EEENS6_IJNS7_ILi1EEESI_SI_EEESC_SE_Li256ELb0ELb1ELb1ELb0EEENS1_19SingleTileSchedulerILb0ELb1ELb1ELi128EEEEEEEEEvNT_6ParamsE,"",@"SHT_CUDA_INFO"
	.sectionflags	@""
	.align	4


	//----- nvinfo : EIATTR_CUDA_API_VERSION
	.align		4
        /*0000*/ 	.byte	0x04, 0x37
        /*0002*/ 	.short	(.L_228 - .L_227)
.L_227:
        /*0004*/ 	.word	0x00000082


	//----- nvinfo : EIATTR_KPARAM_INFO
	.align		4
.L_228:
        /*0008*/ 	.byte	0x04, 0x17
        /*000a*/ 	.short	(.L_230 - .L_229)
.L_229:
        /*000c*/ 	.word	0x00000000
        /*0010*/ 	.short	0x0000
        /*0012*/ 	.short	0x0000
        /*0014*/ 	.byte	0x00, 0xf0, 0x61, 0x10


	//----- nvinfo : EIATTR_SPARSE_MMA_MASK
	.align		4
.L_230:
        /*0018*/ 	.byte	0x03, 0x50
        /*001a*/ 	.short	0x0000


	//----- nvinfo : EIATTR_MAXREG_COUNT
	.align		4
        /*001c*/ 	.byte	0x03, 0x1b
        /*001e*/ 	.short	0x00ff


	//----- nvinfo : EIATTR_MERCURY_ISA_VERSION
	.align		4
        /*0020*/ 	.byte	0x03, 0x5f
        /*0022*/ 	.short	0x0101


	//----- nvinfo : EIATTR_VRC_CTA_INIT_COUNT
	.align		4
        /*0024*/ 	.byte	0x02, 0x4a
	.zero		1
	.zero		1


	//----- nvinfo : EIATTR_EXIT_INSTR_OFFSETS
	.align		4
        /*0028*/ 	.byte	0x04, 0x1c
        /*002a*/ 	.short	(.L_232 - .L_231)


	//   ....[0]....
.L_231:
        /*002c*/ 	.word	0x00000010


	//----- nvinfo : EIATTR_MAX_THREADS
	.align		4
.L_232:
        /*0030*/ 	.byte	0x04, 0x05
        /*0032*/ 	.short	(.L_234 - .L_233)
.L_233:
        /*0034*/ 	.word	0x00000100
        /*0038*/ 	.word	0x00000001
        /*003c*/ 	.word	0x00000001


	//----- nvinfo : EIATTR_CBANK_PARAM_SIZE
	.align		4
.L_234:
        /*0040*/ 	.byte	0x03, 0x19
        /*0042*/ 	.short	0x0418


	//----- nvinfo : EIATTR_PARAM_CBANK
	.align		4
        /*0044*/ 	.byte	0x04, 0x0a
        /*0046*/ 	.short	(.L_236 - .L_235)
	.align		4
.L_235:
        /*0048*/ 	.word	index@(.nv.constant0._ZN7cutlass13device_kernelIN5flash19enable_sm80_to_sm89INS1_16FlashAttnFwdSm80INS1_25CollectiveMainloopFwdSm80ILi8ELi1ELb0EN4cute5tupleIJNS5_1CILi128EEENS7_ILi96EEENS7_ILi256EEEEEELi256ENS_6half_tEfNS_4arch4Sm80ELb0ELb0ELb0ELb0ELb0ELb0ELb1ELb1EEENS1_21CollectiveEpilogueFwdINS6_IJS8_SA_S9_EEENS6_IJNS7_ILi1EEESI_SI_EEESC_SE_Li256ELb0ELb1ELb1ELb0EEENS1_19SingleTileSchedulerILb0ELb1ELb1ELi128EEEEEEEEEvNT_6ParamsE)
        /*004c*/ 	.short	0x0380
        /*004e*/ 	.short	0x0418


	//----- nvinfo : EIATTR_SW_WAR
	.align		4
.L_236:
        /*0050*/ 	.byte	0x04, 0x36
        /*0052*/ 	.short	(.L_238 - .L_237)
.L_237:
        /*0054*/ 	.word	0x00000008
.L_238:


//--------------------- .nv.info._ZN7cutlass13device_kernelIN5flash19enable_sm80_to_sm89INS1_16FlashAttnFwdSm80INS1_25CollectiveMainloopFwdSm80ILi8ELi1ELb0EN4cute5tupleIJNS5_1CILi128EEENS7_ILi64EEENS7_ILi256EEEEEELi256ENS_6half_tEfNS_4arch4Sm80ELb0ELb0ELb0ELb1ELb0ELb0ELb1ELb1EEENS1_21CollectiveEpilogueFwdINS6_IJS8_SA_S9_EEENS6_IJNS7_ILi1EEESI_SI_EEESC_SE_Li256ELb1ELb1ELb1ELb0EEENS1_36VarlenDynamicPersistentTileSchedulerILi128ELi64ELi256ELi256ELb1ELb1ELb0ELb0ELb1ELb1EEEEEEEEEvNT_6ParamsE --------------------------
	.section	.nv.info._ZN7cutlass13device_kernelIN5flash19enable_sm80_to_sm89INS1_16FlashAttnFwdSm80INS1_25CollectiveMainloopFwdSm80ILi8ELi1ELb0EN4cute5tupleIJNS5_1CILi128EEENS7_ILi64EEENS7_ILi256EEEEEELi256ENS_6half_tEfNS_4arch4Sm80ELb0ELb0ELb0ELb1ELb0ELb0ELb1ELb1EEENS1_21CollectiveEpilogueFwdINS6_IJS8_SA_S9_EEENS6_IJNS7_ILi1EEESI_SI_EEESC_SE_Li256ELb1ELb1ELb1ELb0EEENS1_36VarlenDynamicPersistentTileSchedulerILi128ELi64ELi256ELi256ELb1ELb1ELb0ELb0ELb1ELb1EEEEEEEEEvNT_6ParamsE,"",@"SHT_CUDA_INFO"
	.sectionflags	@""
	.align	4


	//----- nvinfo : EIATTR_CUDA_API_VERSION
	.align		4
        /*0000*/ 	.byte	0x04, 0x37
        /*0002*/ 	.short	(.L_240 - .L_239)
.L_239:
        /*0004*/ 	.word	0x00000082


	//----- nvinfo : EIATTR_KPARAM_INFO
	.align		4
.L_240:
        /*0008*/ 	.byte	0x04, 0x17
        /*000a*/ 	.short	(.L_242 - .L_241)
.L_241:
        /*000c*/ 	.word	0x00000000
        /*0010*/ 	.short	0x0000
        /*0012*/ 	.short	0x0000
        /*0014*/ 	.byte	0x00, 0xf0, 0xe1, 0x10


	//----- nvinfo : EIATTR_SPARSE_MMA_MASK
	.align		4
.L_242:
        /*0018*/ 	.byte	0x03, 0x50
        /*001a*/ 	.short	0x0000


	//----- nvinfo : EIATTR_MAXREG_COUNT
	.align		4
        /*001c*/ 	.byte	0x03, 0x1b
        /*001e*/ 	.short	0x00ff


	//----- nvinfo : EIATTR_MERCURY_ISA_VERSION
	.align		4
        /*0020*/ 	.byte	0x03, 0x5f
        /*0022*/ 	.short	0x0101


	//----- nvinfo : EIATTR_VRC_CTA_INIT_COUNT
	.align		4
        /*0024*/ 	.byte	0x02, 0x4a
	.zero		1
	.zero		1


	//----- nvinfo : EIATTR_EXIT_INSTR_OFFSETS
	.align		4
        /*0028*/ 	.byte	0x04, 0x1c
        /*002a*/ 	.short	(.L_244 - .L_243)


	//   ....[0]....
.L_243:
        /*002c*/ 	.word	0x00000010


	//----- nvinfo : EIATTR_MAX_THREADS
	.align		4
.L_244:
        /*0030*/ 	.byte	0x04, 0x05
        /*0032*/ 	.short	(.L_246 - .L_245)
.L_245:
        /*0034*/ 	.word	0x00000100
        /*0038*/ 	.word	0x00000001
        /*003c*/ 	.word	0x00000001


	//----- nvinfo : EIATTR_CBANK_PARAM_SIZE
	.align		4
.L_246:
        /*0040*/ 	.byte	0x03, 0x19
        /*0042*/ 	.short	0x0438


	//----- nvinfo : EIATTR_PARAM_CBANK
	.align		4
        /*0044*/ 	.byte	0x04, 0x0a
        /*0046*/ 	.short	(.L_248 - .L_247)
	.align		4
.L_247:
        /*0048*/ 	.word	index@(.nv.constant0._ZN7cutlass13device_kernelIN5flash19enable_sm80_to_sm89INS1_16FlashAttnFwdSm80INS1_25CollectiveMainloopFwdSm80ILi8ELi1ELb0EN4cute5tupleIJNS5_1CILi128EEENS7_ILi64EEENS7_ILi256EEEEEELi256ENS_6half_tEfNS_4arch4Sm80ELb0ELb0ELb0ELb1ELb0ELb0ELb1ELb1EEENS1_21CollectiveEpilogueFwdINS6_IJS8_SA_S9_EEENS6_IJNS7_ILi1EEESI_SI_EEESC_SE_Li256ELb1ELb1ELb1ELb0EEENS1_36VarlenDynamicPersistentTileSchedulerILi128ELi64ELi256ELi256ELb1ELb1ELb0ELb0ELb1ELb1EEEEEEEEEvNT_6ParamsE)
        /*004c*/ 	.short	0x0380
        /*004e*/ 	.short	0x0438


	//----- nvinfo : EIATTR_SW_WAR
	.align		4
.L_248:
        /*0050*/ 	.byte	0x04, 0x36
        /*0052*/ 	.short	(.L_250 - .L_249)
.L_249:
        /*0054*/ 	.word	0x00000008
.L_250:


//--------------------- .nv.info._ZN7cutlass13device_kernelIN5flash19enable_sm80_to_sm89INS1_16FlashAttnFwdSm80INS1_25CollectiveMainloopFwdSm80ILi8ELi1ELb0EN4cute5tupleIJNS5_1CILi128EEENS7_ILi48EEENS7_ILi256EEEEEELi256ENS_6half_tEfNS_4arch4Sm80ELb0ELb0ELb0ELb1ELb0ELb1ELb1ELb1EEENS1_21CollectiveEpilogueFwdINS6_IJS8_SA_S9_EEENS6_IJNS7_ILi1EEESI_SI_EEESC_SE_Li256ELb1ELb1ELb1ELb0EEENS1_36VarlenDynamicPersistentTileSchedulerILi128ELi48ELi256ELi256ELb1ELb1ELb0ELb0ELb1ELb1EEEEEEEEEvNT_6ParamsE --------------------------
	.section	.nv.info._ZN7cutlass13device_kernelIN5flash19enable_sm80_to_sm89INS1_16FlashAttnFwdSm80INS1_25CollectiveMainloopFwdSm80ILi8ELi1ELb0EN4cute5tupleIJNS5_1CILi128EEENS7_ILi48EEENS7_ILi256EEEEEELi256ENS_6half_tEfNS_4arch4Sm80ELb0ELb0ELb0ELb1ELb0ELb1ELb1ELb1EEENS1_21CollectiveEpilogueFwdINS6_IJS8_SA_S9_EEENS6_IJNS7_ILi1EEESI_SI_EEESC_SE_Li256ELb1ELb1ELb1ELb0EEENS1_36VarlenDynamicPersistentTileSchedulerILi128ELi48ELi256ELi256ELb1ELb1ELb0ELb0ELb1ELb1EEEEEEEEEvNT_6ParamsE,"",@"SHT_CUDA_INFO"
	.sectionflags	@""
	.align	4


	//----- nvinfo : EIATTR_CUDA_API_VERSION
	.align		4
        /*0000*/ 	.byte	0x04, 0x37
        /*0002*/ 	.short	(.L_252 - .L_251)
.L_251:
        /*0004*/ 	.word	0x00000082


	//----- nvinfo : EIATTR_KPARAM_INFO
	.align		4
.L_252:
        /*0008*/ 	.byte	0x04, 0x17
        /*000a*/ 	.short	(.L_254 - .L_253)
.L_253:
        /*000c*/ 	.word	0x00000000
        /*0010*/ 	.short	0x0000
        /*0012*/ 	.short	0x0000
        /*0014*/ 	.byte	0x00, 0xf0, 0xe1, 0x10


	//----- nvinfo : EIATTR_SPARSE_MMA_MASK
	.align		4
.L_254:
        /*0018*/ 	.byte	0x03, 0x50
        /*001a*/ 	.short	0x0000


	//----- nvinfo : EIATTR_MAXREG_COUNT
	.align		4
        /*001c*/ 	.byte	0x03, 0x1b
        /*001e*/ 	.short	0x00ff


	//----- nvinfo : EIATTR_MERCURY_ISA_VERSION
	.align		4
        /*0020*/ 	.byte	0x03, 0x5f
        /*0022*/ 	.short	0x0101


	//----- nvinfo : EIATTR_VRC_CTA_INIT_COUNT
	.align		4
        /*0024*/ 	.byte	0x02, 0x4a
	.zero		1
	.zero		1


	//----- nvinfo : EIATTR_EXIT_INSTR_OFFSETS
	.align		4
        /*0028*/ 	.byte	0x04, 0x1c
        /*002a*/ 	.short	(.L_256 - .L_255)


	//   ....[0]....
.L_255:
        /*002c*/ 	.word	0x00000010


	//----- nvinfo : EIATTR_MAX_THREADS
	.align		4
.L_256:
        /*0030*/ 	.byte	0x04, 0x05
        /*0032*/ 	.short	(.L_258 - .L_257)
.L_257:
        /*0034*/ 	.word	0x00000100
        /*0038*/ 	.word	0x00000001
        /*003c*/ 	.word	0x00000001


	//----- nvinfo : EIATTR_CBANK_PARAM_SIZE
	.align		4
.L_258:
        /*0040*/ 	.byte	0x03, 0x19
        /*0042*/ 	.short	0x0438


	//----- nvinfo : EIATTR_PARAM_CBANK
	.align		4
        /*0044*/ 	.byte	0x04, 0x0a
        /*0046*/ 	.short	(.L_260 - .L_259)
	.align		4
.L_259:
        /*0048*/ 	.word	index@(.nv.constant0._ZN7cutlass13device_kernelIN5flash19enable_sm80_to_sm89INS1_16FlashAttnFwdSm80INS1_25CollectiveMainloopFwdSm80ILi8ELi1ELb0EN4cute5tupleIJNS5_1CILi128EEENS7_ILi48EEENS7_ILi256EEEEEELi256ENS_6half_tEfNS_4arch4Sm80ELb0ELb0ELb0ELb1ELb0ELb1ELb1ELb1EEENS1_21CollectiveEpilogueFwdINS6_IJS8_SA_S9_EEENS6_IJNS7_ILi1EEESI_SI_EEESC_SE_Li256ELb1ELb1ELb1ELb0EEENS1_36VarlenDynamicPersistentTileSchedulerILi128ELi48ELi256ELi256ELb1ELb1ELb0ELb0ELb1ELb1EEEEEEEEEvNT_6ParamsE)
        /*004c*/ 	.short	0x0380
        /*004e*/ 	.short	0x0438


	//----- nvinfo : EIATTR_SW_WAR
	.align		4
.L_260:
        /*0050*/ 	.byte	0x04, 0x36
        /*0052*/ 	.short	(.L_262 - .L_261)
.L_261:
        /*0054*/ 	.word	0x00000008
.L_262:


//--------------------- .nv.info._ZN7cutlass13device_kernelIN5flash19enable_sm80_to_sm89INS1_16FlashAttnFwdSm80INS1_25CollectiveMainloopFwdSm80ILi8ELi1ELb0EN4cute5tupleIJNS5_1CILi128EEENS7_ILi64EEENS7_ILi256EEEEEELi256ENS_6half_tEfNS_4arch4Sm80ELb0ELb1ELb0ELb0ELb0ELb0ELb1ELb1EEENS1_21CollectiveEpilogueFwdINS6_IJS8_SA_S9_EEENS6_IJNS7_ILi1EEESI_SI_EEESC_SE_Li256ELb0ELb1ELb1ELb0EEENS1_19SingleTileSchedulerILb0ELb1ELb1ELi128EEEEEEEEEvNT_6ParamsE --------------------------
	.section	.nv.info._ZN7cutlass13device_kernelIN5flash19enable_sm80_to_sm89INS1_16FlashAttnFwdSm80INS1_25CollectiveMainloopFwdSm80ILi8ELi1ELb0EN4cute5tupleIJNS5_1CILi128EEENS7_ILi64EEENS7_ILi256EEEEEELi256ENS_6half_tEfNS_4arch4Sm80ELb0ELb1ELb0ELb0ELb0ELb0ELb1ELb1EEENS1_21CollectiveEpilogueFwdINS6_IJS8_SA_S9_EEENS6_IJNS7_ILi1EEESI_SI_EEESC_SE_Li256ELb0ELb1ELb1ELb0EEENS1_19SingleTileSchedulerILb0ELb1ELb1ELi128EEEEEEEEEvNT_6ParamsE,"",@"SHT_CUDA_INFO"
	.sectionflags	@""
	.align	4


	//----- nvinfo : EIATTR_CUDA_API_VERSION
	.align		4
        /*0000*/ 	.byte	0x04, 0x37
        /*0002*/ 	.short	(.L_264 - .L_263)
.L_263:
        /*0004*/ 	.word	0x00000082


	//----- nvinfo : EIATTR_KPARAM_INFO
	.align		4
.L_264:
        /*0008*/ 	.byte	0x04, 0x17
        /*000a*/ 	.short	(.L_266 - .L_265)
.L_265:
        /*000c*/ 	.word	0x00000000
        /*0010*/ 	.short	0x0000
        /*0012*/ 	.short	0x0000
        /*0014*/ 	.byte	0x00, 0xf0, 0x61, 0x10


	//----- nvinfo : EIATTR_SPARSE_MMA_MASK
	.align		4
.L_266:
        /*0018*/ 	.byte	0x03, 0x50
        /*001a*/ 	.short	0x0000


	//----- nvinfo : EIATTR_MAXREG_COUNT
	.align		4
        /*001c*/ 	.byte	0x03, 0x1b
        /*001e*/ 	.short	0x00ff


	//----- nvinfo : EIATTR_MERCURY_ISA_VERSION
	.align		4
        /*0020*/ 	.byte	0x03, 0x5f
        /*0022*/ 	.short	0x0101


	//----- nvinfo : EIATTR_VRC_CTA_INIT_COUNT
	.align		4
        /*0024*/ 	.byte	0x02, 0x4a
	.zero		1
	.zero		1


	//----- nvinfo : EIATTR_EXIT_INSTR_OFFSETS
	.align		4
        /*0028*/ 	.byte	0x04, 0x1c
        /*002a*/ 	.short	(.L_268 - .L_267)


	//   ....[0]....
.L_267:
        /*002c*/ 	.word	0x00000010


	//----- nvinfo : EIATTR_MAX_THREADS
	.align		4
.L_268:
        /*0030*/ 	.byte	0x04, 0x05
        /*0032*/ 	.short	(.L_270 - .L_269)
.L_269:
        /*0034*/ 	.word	0x00000100
        /*0038*/ 	.word	0x00000001
        /*003c*/ 	.word	0x00000001


	//----- nvinfo : EIATTR_CBANK_PARAM_SIZE
	.align		4
.L_270:
        /*0040*/ 	.byte	0x03, 0x19
        /*0042*/ 	.short	0x0418


	//----- nvinfo : EIATTR_PARAM_CBANK
	.align		4
        /*0044*/ 	.byte	0x04, 0x0a
        /*0046*/ 	.short	(.L_272 - .L_271)
	.align		4
.L_271:
        /*0048*/ 	.word	index@(.nv.constant0._ZN7cutlass13device_kernelIN5flash19enable_sm80_to_sm89INS1_16FlashAttnFwdSm80INS1_25CollectiveMainloopFwdSm80ILi8ELi1ELb0EN4cute5tupleIJNS5_1CILi128EEENS7_ILi64EEENS7_ILi256EEEEEELi256ENS_6half_tEfNS_4arch4Sm80ELb0ELb1ELb0ELb0ELb0ELb0ELb1ELb1EEENS1_21CollectiveEpilogueFwdINS6_IJS8_SA_S9_EEENS6_IJNS7_ILi1EEESI_SI_EEESC_SE_Li256ELb0ELb1ELb1ELb0EEENS1_19SingleTileSchedulerILb0ELb1ELb1ELi128EEEEEEEEEvNT_6ParamsE)
        /*004c*/ 	.short	0x0380
        /*004e*/ 	.short	0x0418


	//----- nvinfo : EIATTR_SW_WAR
	.align		4
.L_272:
        /*0050*/ 	.byte	0x04, 0x36
        /*0052*/ 	.short	(.L_274 - .L_273)
.L_273:
        /*0054*/ 	.word	0x00000008
.L_274:


//--------------------- .nv.info._ZN7cutlass13device_kernelIN5flash19enable_sm80_to_sm89INS1_16FlashAttnFwdSm80INS1_25CollectiveMainloopFwdSm80ILi8ELi1ELb0EN4cute5tupleIJNS5_1CILi128EEENS7_ILi64EEENS7_ILi256EEEEEELi256ENS_6half_tEfNS_4arch4Sm80ELb0ELb1ELb0ELb1ELb0ELb0ELb1ELb1EEENS1_21CollectiveEpilogueFwdINS6_IJS8_SA_S9_EEENS6_IJNS7_ILi1EEESI_SI_EEESC_SE_Li256ELb1ELb1ELb1ELb0EEENS1_36VarlenDynamicPersistentTileSchedulerILi128ELi64ELi256ELi256ELb1ELb1ELb0ELb1ELb0ELb1EEEEEEEEEvNT_6ParamsE --------------------------
	.section	.nv.info._ZN7cutlass13device_kernelIN5flash19enable_sm80_to_sm89INS1_16FlashAttnFwdSm80INS1_25CollectiveMainloopFwdSm80ILi8ELi1ELb0EN4cute5tupleIJNS5_1CILi128EEENS7_ILi64EEENS7_ILi256EEEEEELi256ENS_6half_tEfNS_4arch4Sm80ELb0ELb1ELb0ELb1ELb0ELb0ELb1ELb1EEENS1_21CollectiveEpilogueFwdINS6_IJS8_SA_S9_EEENS6_IJNS7_ILi1EEESI_SI_EEESC_SE_Li256ELb1ELb1ELb1ELb0EEENS1_36VarlenDynamicPersistentTileSchedulerILi128ELi64ELi256ELi256ELb1ELb1ELb0ELb1ELb0ELb1EEEEEEEEEvNT_6ParamsE,"",@"SHT_CUDA_INFO"
	.sectionflags	@""
	.align	4


	//----- nvinfo : EIATTR_CUDA_API_VERSION
	.align		4
        /*0000*/ 	.byte	0x04, 0x37
        /*0002*/ 	.short	(.L_276 - .L_275)
.L_275:
        /*0004*/ 	.word	0x00000082


	//----- nvinfo : EIATTR_KPARAM_INFO
	.align		4
.L_276:
        /*0008*/ 	.byte	0x04, 0x17
        /*000a*/ 	.short	(.L_278 - .L_277)
.L_277:
        /*000c*/ 	.word	0x00000000
        /*0010*/ 	.short	0x0000
        /*0012*/ 	.short	0x0000
        /*0014*/ 	.byte	0x00, 0xf0, 0xe1, 0x10


	//----- nvinfo : EIATTR_SPARSE_MMA_MASK
	.align		4
.L_278:
        /*0018*/ 	.byte	0x03, 0x50
        /*001a*/ 	.short	0x0000


	//----- nvinfo : EIATTR_MAXREG_COUNT
	.align		4
        /*001c*/ 	.byte	0x03, 0x1b
        /*001e*/ 	.short	0x00ff


	//----- nvinfo : EIATTR_MERCURY_ISA_VERSION
	.align		4
        /*0020*/ 	.byte	0x03, 0x5f
        /*0022*/ 	.short	0x0101


	//----- nvinfo : EIATTR_VRC_CTA_INIT_COUNT
	.align		4
        /*0024*/ 	.byte	0x02, 0x4a
	.zero		1
	.zero		1


	//----- nvinfo : EIATTR_EXIT_INSTR_OFFSETS
	.align		4
        /*0028*/ 	.byte	0x04, 0x1c
        /*002a*/ 	.short	(.L_280 - .L_279)


	//   ....[0]....
.L_279:
        /*002c*/ 	.word	0x00000010


	//----- nvinfo : EIATTR_MAX_THREADS
	.align		4
.L_280:
        /*0030*/ 	.byte	0x04, 0x05
        /*0032*/ 	.short	(.L_282 - .L_281)
.L_281:
        /*0034*/ 	.word	0x00000100
        /*0038*/ 	.word	0x00000001
        /*003c*/ 	.word	0x00000001


	//----- nvinfo : EIATTR_CBANK_PARAM_SIZE
	.align		4
.L_282:
        /*0040*/ 	.byte	0x03, 0x19
        /*0042*/ 	.short	0x0438


	//----- nvinfo : EIATTR_PARAM_CBANK
	.align		4
        /*0044*/ 	.byte	0x04, 0x0a
        /*0046*/ 	.short	(.L_284 - .L_283)
	.align		4
.L_283:
        /*0048*/ 	.word	index@(.nv.constant0._ZN7cutlass13device_kernelIN5flash19enable_sm80_to_sm89INS1_16FlashAttnFwdSm80INS1_25CollectiveMainloopFwdSm80ILi8ELi1ELb0EN4cute5tupleIJNS5_1CILi128EEENS7_ILi64EEENS7_ILi256EEEEEELi256ENS_6half_tEfNS_4arch4Sm80ELb0ELb1ELb0ELb1ELb0ELb0ELb1ELb1EEENS1_21CollectiveEpilogueFwdINS6_IJS8_SA_S9_EEENS6_IJNS7_ILi1EEESI_SI_EEESC_SE_Li256ELb1ELb1ELb1ELb0EEENS1_36VarlenDynamicPersistentTileSchedulerILi128ELi64ELi256ELi256ELb1ELb1ELb0ELb1ELb0ELb1EEEEEEEEEvNT_6ParamsE)
        /*004c*/ 	.short	0x0380
        /*004e*/ 	.short	0x0438


	//----- nvinfo : EIATTR_SW_WAR
	.align		4
.L_284:
        /*0050*/ 	.byte	0x04, 0x36
        /*0052*/ 	.short	(.L_286 - .L_285)
.L_285:
        /*0054*/ 	.word	0x00000008
.L_286:


//--------------------- .nv.info._ZN7cutlass13device_kernelIN5flash19enable_sm80_to_sm89INS1_16FlashAttnFwdSm80INS1_25CollectiveMainloopFwdSm80ILi8ELi1ELb0EN4cute5tupleIJNS5_1CILi128EEENS7_ILi48EEENS7_ILi256EEEEEELi256ENS_6half_tEfNS_4arch4Sm80ELb0ELb1ELb0ELb1ELb0ELb1ELb1ELb1EEENS1_21CollectiveEpilogueFwdINS6_IJS8_SA_S9_EEENS6_IJNS7_ILi1EEESI_SI_EEESC_SE_Li256ELb1ELb1ELb1ELb0EEENS1_36VarlenDynamicPersistentTileSchedulerILi128ELi48ELi256ELi256ELb1ELb1ELb0ELb1ELb0ELb1EEEEEEEEEvNT_6ParamsE --------------------------
	.section	.nv.info._ZN7cutlass13device_kernelIN5flash19enable_sm80_to_sm89INS1_16FlashAttnFwdSm80INS1_25CollectiveMainloopFwdSm80ILi8ELi1ELb0EN4cute5tupleIJNS5_1CILi128EEENS7_ILi48EEENS7_ILi256EEEEEELi256ENS_6half_tEfNS_4arch4Sm80ELb0ELb1ELb0ELb1ELb0ELb1ELb1ELb1EEENS1_21CollectiveEpilogueFwdINS6_IJS8_SA_S9_EEENS6_IJNS7_ILi1EEESI_SI_EEESC_SE_Li256ELb1ELb1ELb1ELb0EEENS1_36VarlenDynamicPersistentTileSchedulerILi128ELi48ELi256ELi256ELb1ELb1ELb0ELb1ELb0ELb1EEEEEEEEEvNT_6ParamsE,"",@"SHT_CUDA_INFO"
	.sectionflags	@""
	.align	4


	//----- nvinfo : EIATTR_CUDA_API_VERSION
	.align		4
        /*0000*/ 	.byte	0x04, 0x37
        /*0002*/ 	.short	(.L_288 - .L_287)
.L_287:
        /*0004*/ 	.word	0x00000082


	//----- nvinfo : EIATTR_KPARAM_INFO
	.align		4
.L_288:
        /*0008*/ 	.byte	0x04, 0x17
        /*000a*/ 	.short	(.L_290 - .L_289)
.L_289:
        /*000c*/ 	.word	0x00000000
        /*0010*/ 	.short	0x0000
        /*0012*/ 	.short	0x0000
        /*0014*/ 	.byte	0x00, 0xf0, 0xe1, 0x10


	//----- nvinfo : EIATTR_SPARSE_MMA_MASK
	.align		4
.L_290:
        /*0018*/ 	.byte	0x03, 0x50
        /*001a*/ 	.short	0x0000


	//----- nvinfo : EIATTR_MAXREG_COUNT
	.align		4
        /*001c*/ 	.byte	0x03, 0x1b
        /*001e*/ 	.short	0x00ff


	//----- nvinfo : EIATTR_MERCURY_ISA_VERSION
	.align		4
        /*0020*/ 	.byte	0x03, 0x5f
        /*0022*/ 	.short	0x0101


	//----- nvinfo : EIATTR_VRC_CTA_INIT_COUNT
	.align		4
        /*0024*/ 	.byte	0x02, 0x4a
	.zero		1
	.zero		1


	//----- nvinfo : EIATTR_EXIT_INSTR_OFFSETS
	.align		4
        /*0028*/ 	.byte	0x04, 0x1c
        /*002a*/ 	.short	(.L_292 - .L_291)


	//   ....[0]....
.L_291:
        /*002c*/ 	.word	0x00000010


	//----- nvinfo : EIATTR_MAX_THREADS
	.align		4
.L_292:
        /*0030*/ 	.byte	0x04, 0x05
        /*0032*/ 	.short	(.L_294 - .L_293)
.L_293:
        /*0034*/ 	.word	0x00000100
        /*0038*/ 	.word	0x00000001
        /*003c*/ 	.word	0x00000001


	//----- nvinfo : EIATTR_CBANK_PARAM_SIZE
	.align		4
.L_294:
        /*0040*/ 	.byte	0x03, 0x19
        /*0042*/ 	.short	0x0438


	//----- nvinfo : EIATTR_PARAM_CBANK
	.align		4
        /*0044*/ 	.byte	0x04, 0x0a
        /*0046*/ 	.short	(.L_296 - .L_295)
	.align		4
.L_295:
        /*0048*/ 	.word	index@(.nv.constant0._ZN7cutlass13device_kernelIN5flash19enable_sm80_to_sm89INS1_16FlashAttnFwdSm80INS1_25CollectiveMainloopFwdSm80ILi8ELi1ELb0EN4cute5tupleIJNS5_1CILi128EEENS7_ILi48EEENS7_ILi256EEEEEELi256ENS_6half_tEfNS_4arch4Sm80ELb0ELb1ELb0ELb1ELb0ELb1ELb1ELb1EEENS1_21CollectiveEpilogueFwdINS6_IJS8_SA_S9_EEENS6_IJNS7_ILi1EEESI_SI_EEESC_SE_Li256ELb1ELb1ELb1ELb0EEENS1_36VarlenDynamicPersistentTileSchedulerILi128ELi48ELi256ELi256ELb1ELb1ELb0ELb1ELb0ELb1EEEEEEEEEvNT_6ParamsE)
        /*004c*/ 	.short	0x0380
        /*004e*/ 	.short	0x0438


	//----- nvinfo : EIATTR_SW_WAR
	.align		4
.L_296:
        /*0050*/ 	.byte	0x04, 0x36
        /*0052*/ 	.short	(.L_298 - .L_297)
.L_297:
        /*0054*/ 	.word	0x00000008
.L_298:


//--------------------- .nv.info._ZN7cutlass13device_kernelIN5flash19enable_sm80_to_sm89INS1_16FlashAttnFwdSm80INS1_25CollectiveMainloopFwdSm80ILi8ELi1ELb0EN4cute5tupleIJNS5_1CILi128EEENS7_ILi96EEENS7_ILi256EEEEEELi256ENS_6half_tEfNS_4arch4Sm80ELb1ELb0ELb0ELb0ELb0ELb0ELb1ELb1EEENS1_21CollectiveEpilogueFwdINS6_IJS8_SA_S9_EEENS6_IJNS7_ILi1EEESI_SI_EEESC_SE_Li256ELb0ELb1ELb1ELb0EEENS1_30DynamicPersistentTileSchedulerILi256ELi256ELb1ELb1ELb0EEEEEEEEEvNT_6ParamsE --------------------------
	.section	.nv.info._ZN7cutlass13device_kernelIN5flash19enable_sm80_to_sm89INS1_16FlashAttnFwdSm80INS1_25CollectiveMainloopFwdSm80ILi8ELi1ELb0EN4cute5tupleIJNS5_1CILi128EEENS7_ILi96EEENS7_ILi256EEEEEELi256ENS_6half_tEfNS_4arch4Sm80ELb1ELb0ELb0ELb0ELb0ELb0ELb1ELb1EEENS1_21CollectiveEpilogueFwdINS6_IJS8_SA_S9_EEENS6_IJNS7_ILi1EEESI_SI_EEESC_SE_Li256ELb0ELb1ELb1ELb0EEENS1_30DynamicPersistentTileSchedulerILi256ELi256ELb1ELb1ELb0EEEEEEEEEvNT_6ParamsE,"",@"SHT_CUDA_INFO"
	.sectionflags	@""
	.align	4


	//----- nvinfo : EIATTR_CUDA_API_VERSION
	.align		4
        /*0000*/ 	.byte	0x04, 0x37
        /*0002*/ 	.short	(.L_300 - .L_299)
.L_299:
        /*0004*/ 	.word	0x00000082


	//----- nvinfo : EIATTR_KPARAM_INFO
	.align		4
.L_300:
        /*0008*/ 	.byte	0x04, 0x17
        /*000a*/ 	.short	(.L_302 - .L_301)
.L_301:
        /*000c*/ 	.word	0x00000000
        /*0010*/ 	.short	0x0000
        /*0012*/ 	.short	0x0000
        /*0014*/ 	.byte	0x00, 0xf0, 0xa1, 0x10


	//----- nvinfo : EIATTR_SPARSE_MMA_MASK
	.align		4
.L_302:
        /*0018*/ 	.byte	0x03, 0x50
        /*001a*/ 	.short	0x0000


	//----- nvinfo : EIATTR_MAXREG_COUNT
	.align		4
        /*001c*/ 	.byte	0x03, 0x1b
        /*001e*/ 	.short	0x00ff


	//----- nvinfo : EIATTR_MERCURY_ISA_VERSION
	.align		4
        /*0020*/ 	.byte	0x03, 0x5f
        /*0022*/ 	.short	0x0101


	//----- nvinfo : EIATTR_VRC_CTA_INIT_COUNT
	.align		4
        /*0024*/ 	.byte	0x02, 0x4a
	.zero		1
	.zero		1


	//----- nvinfo : EIATTR_EXIT_INSTR_OFFSETS
	.align		4
        /*0028*/ 	.byte	0x04, 0x1c
        /*002a*/ 	.short	(.L_304 - .L_303)


	//   ....[0]....
.L_303:
        /*002c*/ 	.word	0x00000010


	//----- nvinfo : EIATTR_MAX_THREADS
	.align		4
.L_304:
        /*0030*/ 	.byte	0x04, 0x05
        /*0032*/ 	.short	(.L_306 - .L_305)
.L_305:
        /*0034*/ 	.word	0x00000100
        /*0038*/ 	.word	0x00000001
        /*003c*/ 	.word	0x00000001


	//----- nvinfo : EIATTR_CBANK_PARAM_SIZE
	.align		4
.L_306:
        /*0040*/ 	.byte	0x03, 0x19
        /*0042*/ 	.short	0x0428


	//----- nvinfo : EIATTR_PARAM_CBANK
	.align		4
        /*0044*/ 	.byte	0x04, 0x0a
        /*0046*/ 	.short	(.L_308 - .L_307)
	.align		4
.L_307:
        /*0048*/ 	.word	index@(.nv.constant0._ZN7cutlass13device_kernelIN5flash19enable_sm80_to_sm89INS1_16FlashAttnFwdSm80INS1_25CollectiveMainloopFwdSm80ILi8ELi1ELb0EN4cute5tupleIJNS5_1CILi128EEENS7_ILi96EEENS7_ILi256EEEEEELi256ENS_6half_tEfNS_4arch4Sm80ELb1ELb0ELb0ELb0ELb0ELb0ELb1ELb1EEENS1_21CollectiveEpilogueFwdINS6_IJS8_SA_S9_EEENS6_IJNS7_ILi1EEESI_SI_EEESC_SE_Li256ELb0ELb1ELb1ELb0EEENS1_30DynamicPersistentTileSchedulerILi256ELi256ELb1ELb1ELb0EEEEEEEEEvNT_6ParamsE)
        /*004c*/ 	.short	0x0380
        /*004e*/ 	.short	0x0428


	//----- nvinfo : EIATTR_SW_WAR
	.align		4
.L_308:
        /*0050*/ 	.byte	0x04, 0x36
        /*0052*/ 	.short	(.L_310 - .L_309)
.L_309:
        /*0054*/ 	.word	0x00000008
.L_310:


//--------------------- .nv.info._ZN7cutlass13device_kernelIN5flash19enable_sm80_to_sm89INS1_16FlashAttnFwdSm80INS1_25CollectiveMainloopFwdSm80ILi8ELi1ELb0EN4cute5tupleIJNS5_1CILi128EEENS7_ILi64EEENS7_ILi256EEEEEELi256ENS_6half_tEfNS_4arch4Sm80ELb1ELb0ELb0ELb1ELb0ELb0ELb1ELb1EEENS1_21CollectiveEpilogueFwdINS6_IJS8_SA_S9_EEENS6_IJNS7_ILi1EEESI_SI_EEESC_SE_Li256ELb1ELb1ELb1ELb0EEENS1_36VarlenDynamicPersistentTileSchedulerILi128ELi64ELi256ELi256ELb1ELb1ELb0ELb1ELb1ELb1EEEEEEEEEvNT_6ParamsE --------------------------
	.section	.nv.info._ZN7cutlass13device_kernelIN5flash19enable_sm80_to_sm89INS1_16FlashAttnFwdSm80INS1_25CollectiveMainloopFwdSm80ILi8ELi1ELb0EN4cute5tupleIJNS5_1CILi128EEENS7_ILi64EEENS7_ILi256EEEEEELi256ENS_6half_tEfNS_4arch4Sm80ELb1ELb0ELb0ELb1ELb0ELb0ELb1ELb1EEENS1_21CollectiveEpilogueFwdINS6_IJS8_SA_S9_EEENS6_IJNS7_ILi1EEESI_SI_EEESC_SE_Li256ELb1ELb1ELb1ELb0EEENS1_36VarlenDynamicPersistentTileSchedulerILi128ELi64ELi256ELi256ELb1ELb1ELb0ELb1ELb1ELb1EEEEEEEEEvNT_6ParamsE,"",@"SHT_CUDA_INFO"
	.sectionflags	@""
	.align	4


	//----- nvinfo : EIATTR_CUDA_API_VERSION
	.align		4
        /*0000*/ 	.byte	0x04, 0x37
        /*0002*/ 	.short	(.L_312 - .L_311)
.L_311:
        /*0004*/ 	.word	0x00000082


	//----- nvinfo : EIATTR_KPARAM_INFO
	.align		4
.L_312:
        /*0008*/ 	.byte	0x04, 0x17
        /*000a*/ 	.short	(.L_314 - .L_313)
.L_313:
        /*000c*/ 	.word	0x00000000
        /*0010*/ 	.short	0x0000
        /*0012*/ 	.short	0x0000
        /*0014*/ 	.byte	0x00, 0xf0, 0xe1, 0x10


	//----- nvinfo : EIATTR_SPARSE_MMA_MASK
	.align		4
.L_314:
        /*0018*/ 	.byte	0x03, 0x50
        /*001a*/ 	.short	0x0000


	//----- nvinfo : EIATTR_MAXREG_COUNT
	.align		4
        /*001c*/ 	.byte	0x03, 0x1b
        /*001e*/ 	.short	0x00ff


	//----- nvinfo : EIATTR_MERCURY_ISA_VERSION
	.align		4
        /*0020*/ 	.byte	0x03, 0x5f
        /*0022*/ 	.short	0x0101


	//----- nvinfo : EIATTR_VRC_CTA_INIT_COUNT
	.align		4
        /*0024*/ 	.byte	0x02, 0x4a
	.zero		1
	.zero		1


	//----- nvinfo : EIATTR_EXIT_INSTR_OFFSETS
	.align		4
        /*0028*/ 	.byte	0x04, 0x1c
        /*002a*/ 	.short	(.L_316 - .L_315)


	//   ....[0]....
.L_315:
        /*002c*/ 	.word	0x00000010


	//----- nvinfo : EIATTR_MAX_THREADS
	.align		4
.L_316:
        /*0030*/ 	.byte	0x04, 0x05
        /*0032*/ 	.short	(.L_318 - .L_317)
.L_317:
        /*0034*/ 	.word	0x00000100
        /*0038*/ 	.word	0x00000001
        /*003c*/ 	.word	0x00000001


	//----- nvinfo : EIATTR_CBANK_PARAM_SIZE
	.align		4
.L_318:
        /*0040*/ 	.byte	0x03, 0x19
        /*0042*/ 	.short	0x0438


	//----- nvinfo : EIATTR_PARAM_CBANK
	.align		4
        /*0044*/ 	.byte	0x04, 0x0a
        /*0046*/ 	.short	(.L_320 - .L_319)
	.align		4
.L_319:
        /*0048*/ 	.word	index@(.nv.constant0._ZN7cutlass13device_kernelIN5flash19enable_sm80_to_sm89INS1_16FlashAttnFwdSm80INS1_25CollectiveMainloopFwdSm80ILi8ELi1ELb0EN4cute5tupleIJNS5_1CILi128EEENS7_ILi64EEENS7_ILi256EEEEEELi256ENS_6half_tEfNS_4arch4Sm80ELb1ELb0ELb0ELb1ELb0ELb0ELb1ELb1EEENS1_21CollectiveEpilogueFwdINS6_IJS8_SA_S9_EEENS6_IJNS7_ILi1EEESI_SI_EEESC_SE_Li256ELb1ELb1ELb1ELb0EEENS1_36VarlenDynamicPersistentTileSchedulerILi128ELi64ELi256ELi256ELb1ELb1ELb0ELb1ELb1ELb1EEEEEEEEEvNT_6ParamsE)
        /*004c*/ 	.short	0x0380
        /*004e*/ 	.short	0x0438


	//----- nvinfo : EIATTR_SW_WAR
	.align		4
.L_320:
        /*0050*/ 	.byte	0x04, 0x36
        /*0052*/ 	.short	(.L_322 - .L_321)
.L_321:
        /*0054*/ 	.word	0x00000008
.L_322:


//--------------------- .nv.info._ZN7cutlass13device_kernelIN5flash19enable_sm80_to_sm89INS1_16FlashAttnFwdSm80INS1_25CollectiveMainloopFwdSm80ILi8ELi1ELb0EN4cute5tupleIJNS5_1CILi128EEENS7_ILi48EEENS7_ILi256EEEEEELi256ENS_6half_tEfNS_4arch4Sm80ELb1ELb0ELb0ELb1ELb0ELb1ELb1ELb1EEENS1_21CollectiveEpilogueFwdINS6_IJS8_SA_S9_EEENS6_IJNS7_ILi1EEESI_SI_EEESC_SE_Li256ELb1ELb1ELb1ELb0EEENS1_36VarlenDynamicPersistentTileSchedulerILi128ELi48ELi256ELi256ELb1ELb1ELb0ELb1ELb1ELb1EEEEEEEEEvNT_6ParamsE --------------------------
	.section	.nv.info._ZN7cutlass13device_kernelIN5flash19enable_sm80_to_sm89INS1_16FlashAttnFwdSm80INS1_25CollectiveMainloopFwdSm80ILi8ELi1ELb0EN4cute5tupleIJNS5_1CILi128EEENS7_ILi48EEENS7_ILi256EEEEEELi256ENS_6half_tEfNS_4arch4Sm80ELb1ELb0ELb0ELb1ELb0ELb1ELb1ELb1EEENS1_21CollectiveEpilogueFwdINS6_IJS8_SA_S9_EEENS6_IJNS7_ILi1EEESI_SI_EEESC_SE_Li256ELb1ELb1ELb1ELb0EEENS1_36VarlenDynamicPersistentTileSchedulerILi128ELi48ELi256ELi256ELb1ELb1ELb0ELb1ELb1ELb1EEEEEEEEEvNT_6ParamsE,"",@"SHT_CUDA_INFO"
	.sectionflags	@""
	.align	4


	//----- nvinfo : EIATTR_CUDA_API_VERSION
	.align		4
        /*0000*/ 	.byte	0x04, 0x37
        /*0002*/ 	.short	(.L_324 - .L_323)
.L_323:
        /*0004*/ 	.word	0x00000082


	//----- nvinfo : EIATTR_KPARAM_INFO
	.align		4
.L_324:
        /*0008*/ 	.byte	0x04, 0x17
        /*000a*/ 	.short	(.L_326 - .L_325)
.L_325:
        /*000c*/ 	.word	0x00000000
        /*0010*/ 	.short	0x0000
        /*0012*/ 	.short	0x0000
        /*0014*/ 	.byte	0x00, 0xf0, 0xe1, 0x10


	//----- nvinfo : EIATTR_SPARSE_MMA_MASK
	.align		4
.L_326:
        /*0018*/ 	.byte	0x03, 0x50
        /*001a*/ 	.short	0x0000


	//----- nvinfo : EIATTR_MAXREG_COUNT
	.align		4
        /*001c*/ 	.byte	0x03, 0x1b
        /*001e*/ 	.short	0x00ff


	//----- nvinfo : EIATTR_MERCURY_ISA_VERSION
	.align		4
        /*0020*/ 	.byte	0x03, 0x5f
        /*0022*/ 	.short	0x0101


	//----- nvinfo : EIATTR_VRC_CTA_INIT_COUNT
	.align		4
        /*0024*/ 	.byte	0x02, 0x4a
	.zero		1
	.zero		1


	//----- nvinfo : EIATTR_EXIT_INSTR_OFFSETS
	.align		4
        /*0028*/ 	.byte	0x04, 0x1c
        /*002a*/ 	.short	(.L_328 - .L_327)


	//   ....[0]....
.L_327:
        /*002c*/ 	.word	0x00000010


	//----- nvinfo : EIATTR_MAX_THREADS
	.align		4
.L_328:
        /*0030*/ 	.byte	0x04, 0x05
        /*0032*/ 	.short	(.L_330 - .L_329)
.L_329:
        /*0034*/ 	.word	0x00000100
        /*0038*/ 	.word	0x00000001
        /*003c*/ 	.word	0x00000001


	//----- nvinfo : EIATTR_CBANK_PARAM_SIZE
	.align		4
.L_330:
        /*0040*/ 	.byte	0x03, 0x19
        /*0042*/ 	.short	0x0438


	//----- nvinfo : EIATTR_PARAM_CBANK
	.align		4
        /*0044*/ 	.byte	0x04, 0x0a
        /*0046*/ 	.short	(.L_332 - .L_331)
	.align		4
.L_331:
        /*0048*/ 	.word	index@(.nv.constant0._ZN7cutlass13device_kernelIN5flash19enable_sm80_to_sm89INS1_16FlashAttnFwdSm80INS1_25CollectiveMainloopFwdSm80ILi8ELi1ELb0EN4cute5tupleIJNS5_1CILi128EEENS7_ILi48EEENS7_ILi256EEEEEELi256ENS_6half_tEfNS_4arch4Sm80ELb1ELb0ELb0ELb1ELb0ELb1ELb1ELb1EEENS1_21CollectiveEpilogueFwdINS6_IJS8_SA_S9_EEENS6_IJNS7_ILi1EEESI_SI_EEESC_SE_Li256ELb1ELb1ELb1ELb0EEENS1_36VarlenDynamicPersistentTileSchedulerILi128ELi48ELi256ELi256ELb1ELb1ELb0ELb1ELb1ELb1EEEEEEEEEvNT_6ParamsE)
        /*004c*/ 	.short	0x0380
        /*004e*/ 	.short	0x0438


	//----- nvinfo : EIATTR_SW_WAR
	.align		4
.L_332:
        /*0050*/ 	.byte	0x04, 0x36
        /*0052*/ 	.short	(.L_334 - .L_333)
.L_333:
        /*0054*/ 	.word	0x00000008
.L_334:


//--------------------- .nv.callgraph             --------------------------
	.section	.nv.callgraph,"",@"SHT_CUDA_CALLGRAPH"
	.align	4
	.sectionentsize	8
	.align		4
        /*0000*/ 	.word	0x00000000
	.align		4
        /*0004*/ 	.word	0xffffffff
	.align		4
        /*0008*/ 	.word	0x00000000
	.align		4
        /*000c*/ 	.word	0xfffffffe
	.align		4
        /*0010*/ 	.word	0x00000000
	.align		4
        /*0014*/ 	.word	0xfffffffd
	.align		4
        /*0018*/ 	.word	0x00000000
	.align		4
        /*001c*/ 	.word	0xfffffffc


//--------------------- .nv.constant4             --------------------------
	.section	.nv.constant4,"a",@progbits
	.align	8
	.align		8
.nv.constant4:
        /*0000*/ 	.dword	_ZN72_INTERNAL_fe87a6e7_36_flash_fwd_hdim256_fp16_split_sm80_cu_a6473388_32874cuda3std3__45__cpo5beginE
	.align		8
        /*0008*/ 	.dword	_ZN72_INTERNAL_fe87a6e7_36_flash_fwd_hdim256_fp16_split_sm80_cu_a6473388_32874cuda3std3__45__cpo3endE
	.align		8
        /*0010*/ 	.dword	_ZN72_INTERNAL_fe87a6e7_36_flash_fwd_hdim256_fp16_split_sm80_cu_a6473388_32874cuda3std3__45__cpo6cbeginE
	.align		8
        /*0018*/ 	.dword	_ZN72_INTERNAL_fe87a6e7_36_flash_fwd_hdim256_fp16_split_sm80_cu_a6473388_32874cuda3std3__45__cpo4cendE
	.align		8
        /*0020*/ 	.dword	_ZN72_INTERNAL_fe87a6e7_36_flash_fwd_hdim256_fp16_split_sm80_cu_a6473388_32874cuda3std3__474_GLOBAL__N__fe87a6e7_36_flash_fwd_hdim256_fp16_split_sm80_cu_a6473388_32876ignoreE
	.align		8
        /*0028*/ 	.dword	_ZN72_INTERNAL_fe87a6e7_36_flash_fwd_hdim256_fp16_split_sm80_cu_a6473388_32874cuda3std3__419piecewise_constructE
	.align		8
        /*0030*/ 	.dword	_ZN72_INTERNAL_fe87a6e7_36_flash_fwd_hdim256_fp16_split_sm80_cu_a6473388_32874cuda3std3__48in_placeE
	.align		8
        /*0038*/ 	.dword	_ZN72_INTERNAL_fe87a6e7_36_flash_fwd_hdim256_fp16_split_sm80_cu_a6473388_32874cuda3std6ranges3__45__cpo4swapE
	.align		8
        /*0040*/ 	.dword	_ZN72_INTERNAL_fe87a6e7_36_flash_fwd_hdim256_fp16_split_sm80_cu_a6473388_32874cuda3std6ranges3__45__cpo9iter_moveE
	.align		8
        /*0048*/ 	.dword	_ZN72_INTERNAL_fe87a6e7_36_flash_fwd_hdim256_fp16_split_sm80_cu_a6473388_32874cute7productE
	.align		8
        /*0050*/ 	.dword	_ZN72_INTERNAL_fe87a6e7_36_flash_fwd_hdim256_fp16_split_sm80_cu_a6473388_32874cute1_E


//--------------------- .text._ZN7cutlass13device_kernelIN5flash19enable_sm80_to_sm89INS1_16FlashAttnFwdSm80INS1_25CollectiveMainloopFwdSm80ILi8ELi1ELb1EN4cute5tupleIJNS5_1CILi128EEENS7_ILi64EEENS7_ILi256EEEEEELi256ENS_6half_tEfNS_4arch4Sm80ELb0ELb0ELb0ELb0ELb0ELb0ELb1ELb1EEENS1_21CollectiveEpilogueFwdINS6_IJS8_SA_S9_EEENS6_IJNS7_ILi1EEESI_SI_EEESC_SE_Li256ELb0ELb1ELb1ELb0EEENS1_19SingleTileSchedulerILb0ELb1ELb1ELi128EEEEEEEEEvNT_6ParamsE --------------------------
	.section	.text._ZN7cutlass13device_kernelIN5flash19enable_sm80_to_sm89INS1_16FlashAttnFwdSm80INS1_25CollectiveMainloopFwdSm80ILi8ELi1ELb1EN4cute5tupleIJNS5_1CILi128EEENS7_ILi64EEENS7_ILi256EEEEEELi256ENS_6half_tEfNS_4arch4Sm80ELb0ELb0ELb0ELb0ELb0ELb0ELb1ELb1EEENS1_21CollectiveEpilogueFwdINS6_IJS8_SA_S9_EEENS6_IJNS7_ILi1EEESI_SI_EEESC_SE_Li256ELb0ELb1ELb1ELb0EEENS1_19SingleTileSchedulerILb0ELb1ELb1ELi128EEEEEEEEEvNT_6ParamsE,"ax",@progbits
	.align	128
.text._ZN7cutlass13device_kernelIN5flash19enable_sm80_to_sm89INS1_16FlashAttnFwdSm80INS1_25CollectiveMainloopFwdSm80ILi8ELi1ELb1EN4cute5tupleIJNS5_1CILi128EEENS7_ILi64EEENS7_ILi256EEEEEELi256ENS_6half_tEfNS_4arch4Sm80ELb0ELb0ELb0ELb0ELb0ELb0ELb1ELb1EEENS1_21CollectiveEpilogueFwdINS6_IJS8_SA_S9_EEENS6_IJNS7_ILi1EEESI_SI_EEESC_SE_Li256ELb0ELb1ELb1ELb0EEENS1_19SingleTileSchedulerILb0ELb1ELb1ELi128EEEEEEEEEvNT_6ParamsE:
        .type           _ZN7cutlass13device_kernelIN5flash19enable_sm80_to_sm89INS1_16FlashAttnFwdSm80INS1_25CollectiveMainloopFwdSm80ILi8ELi1ELb1EN4cute5tupleIJNS5_1CILi128EEENS7_ILi64EEENS7_ILi256EEEEEELi256ENS_6half_tEfNS_4arch4Sm80ELb0ELb0ELb0ELb0ELb0ELb0ELb1ELb1EEENS1_21CollectiveEpilogueFwdINS6_IJS8_SA_S9_EEENS6_IJNS7_ILi1EEESI_SI_EEESC_SE_Li256ELb0ELb1ELb1ELb0EEENS1_19SingleTileSchedulerILb0ELb1ELb1ELi128EEEEEEEEEvNT_6ParamsE,@function
        .size           _ZN7cutlass13device_kernelIN5flash19enable_sm80_to_sm89INS1_16FlashAttnFwdSm80INS1_25CollectiveMainloopFwdSm80ILi8ELi1ELb1EN4cute5tupleIJNS5_1CILi128EEENS7_ILi64EEENS7_ILi256EEEEEELi256ENS_6half_tEfNS_4arch4Sm80ELb0ELb0ELb0ELb0ELb0ELb0ELb1ELb1EEENS1_21CollectiveEpilogueFwdINS6_IJS8_SA_S9_EEENS6_IJNS7_ILi1EEESI_SI_EEESC_SE_Li256ELb0ELb1ELb1ELb0EEENS1_19SingleTileSchedulerILb0ELb1ELb1ELi128EEEEEEEEEvNT_6ParamsE,(.L_x_18 - _ZN7cutlass13device_kernelIN5flash19enable_sm80_to_sm89INS1_16FlashAttnFwdSm80INS1_25CollectiveMainloopFwdSm80ILi8ELi1ELb1EN4cute5tupleIJNS5_1CILi128EEENS7_ILi64EEENS7_ILi256EEEEEELi256ENS_6half_tEfNS_4arch4Sm80ELb0ELb0ELb0ELb0ELb0ELb0ELb1ELb1EEENS1_21CollectiveEpilogueFwdINS6_IJS8_SA_S9_EEENS6_IJNS7_ILi1EEESI_SI_EEESC_SE_Li256ELb0ELb1ELb1ELb0EEENS1_19SingleTileSchedulerILb0ELb1ELb1ELi128EEEEEEEEEvNT_6ParamsE)
        .other          _ZN7cutlass13device_kernelIN5flash19enable_sm80_to_sm89INS1_16FlashAttnFwdSm80INS1_25CollectiveMainloopFwdSm80ILi8ELi1ELb1EN4cute5tupleIJNS5_1CILi128EEENS7_ILi64EEENS7_ILi256EEEEEELi256ENS_6half_tEfNS_4arch4Sm80ELb0ELb0ELb0ELb0ELb0ELb0ELb1ELb1EEENS1_21CollectiveEpilogueFwdINS6_IJS8_SA_S9_EEENS6_IJNS7_ILi1EEESI_SI_EEESC_SE_Li256ELb0ELb1ELb1ELb0EEENS1_19SingleTileSchedulerILb0ELb1ELb1ELi128EEEEEEEEEvNT_6ParamsE,@"STO_CUDA_ENTRY STV_DEFAULT"
_ZN7cutlass13device_kernelIN5flash19enable_sm80_to_sm89INS1_16FlashAttnFwdSm80INS1_25CollectiveMainloopFwdSm80ILi8ELi1ELb1EN4cute5tupleIJNS5_1CILi128EEENS7_ILi64EEENS7_ILi256EEEEEELi256ENS_6half_tEfNS_4arch4Sm80ELb0ELb0ELb0ELb0ELb0ELb0ELb1ELb1EEENS1_21CollectiveEpilogueFwdINS6_IJS8_SA_S9_EEENS6_IJNS7_ILi1EEESI_SI_EEESC_SE_Li256ELb0ELb1ELb1ELb0EEENS1_19SingleTileSchedulerILb0ELb1ELb1ELi128EEEEEEEEEvNT_6ParamsE:
[----:B------:R-:W-:Y:S01]  /*0000*/  LDC R1, c[0x0][0x37c] ;  /* 0x0000df00ff017b82 */ /* 0x000fe20000000800 */
[----:B------:R-:W-:Y:S05]  /*0010*/  EXIT ;  /* 0x000000000000794d */ /* 0x000fea0003800000 */
.L_x_0:
[----:B------:R-:W-:-:S00]  /*0020*/  BRA `(.L_x_0) ;  /* 0xfffffffc00fc7947 */ /* 0x000fc0000383ffff */
[----:B------:R-:W-:-:S00]  /*0030*/  NOP ;  /* 0x0000000000007918 */ /* 0x000fc00000000000 */
        /* <DEDUP_REMOVED lines=12> */
.L_x_18:


//--------------------- .text._ZN7cutlass13device_kernelIN5flash19enable_sm80_to_sm89INS1_16FlashAttnFwdSm80INS1_25CollectiveMainloopFwdSm80ILi8ELi1ELb1EN4cute5tupleIJNS5_1CILi128EEENS7_ILi48EEENS7_ILi256EEEEEELi256ENS_6half_tEfNS_4arch4Sm80ELb0ELb0ELb0ELb1ELb0ELb0ELb1ELb1EEENS1_21CollectiveEpilogueFwdINS6_IJS8_SA_S9_EEENS6_IJNS7_ILi1EEESI_SI_EEESC_SE_Li256ELb1ELb1ELb1ELb0EEENS1_36VarlenDynamicPersistentTileSchedulerILi128ELi48ELi256ELi256ELb1ELb1ELb0ELb0ELb1ELb1EEEEEEEEEvNT_6ParamsE --------------------------
	.section	.text._ZN7cutlass13device_kernelIN5flash19enable_sm80_to_sm89INS1_16FlashAttnFwdSm80INS1_25CollectiveMainloopFwdSm80ILi8ELi1ELb1EN4cute5tupleIJNS5_1CILi128EEENS7_ILi48EEENS7_ILi256EEEEEELi256ENS_6half_tEfNS_4arch4Sm80ELb0ELb0ELb0ELb1ELb0ELb0ELb1ELb1EEENS1_21CollectiveEpilogueFwdINS6_IJS8_SA_S9_EEENS6_IJNS7_ILi1EEESI_SI_EEESC_SE_Li256ELb1ELb1ELb1ELb0EEENS1_36VarlenDynamicPersistentTileSchedulerILi128ELi48ELi256ELi256ELb1ELb1ELb0ELb0ELb1ELb1EEEEEEEEEvNT_6ParamsE,"ax",@progbits
	.align	128
.text._ZN7cutlass13device_kernelIN5flash19enable_sm80_to_sm89INS1_16FlashAttnFwdSm80INS1_25CollectiveMainloopFwdSm80ILi8ELi1ELb1EN4cute5tupleIJNS5_1CILi128EEENS7_ILi48EEENS7_ILi256EEEEEELi256ENS_6half_tEfNS_4arch4Sm80ELb0ELb0ELb0ELb1ELb0ELb0ELb1ELb1EEENS1_21CollectiveEpilogueFwdINS6_IJS8_SA_S9_EEENS6_IJNS7_ILi1EEESI_SI_EEESC_SE_Li256ELb1ELb1ELb1ELb0EEENS1_36VarlenDynamicPersistentTileSchedulerILi128ELi48ELi256ELi256ELb1ELb1ELb0ELb0ELb1ELb1EEEEEEEEEvNT_6ParamsE:
        .type           _ZN7cutlass13device_kernelIN5flash19enable_sm80_to_sm89INS1_16FlashAttnFwdSm80INS1_25CollectiveMainloopFwdSm80ILi8ELi1ELb1EN4cute5tupleIJNS5_1CILi128EEENS7_ILi48EEENS7_ILi256EEEEEELi256ENS_6half_tEfNS_4arch4Sm80ELb0ELb0ELb0ELb1ELb0ELb0ELb1ELb1EEENS1_21CollectiveEpilogueFwdINS6_IJS8_SA_S9_EEENS6_IJNS7_ILi1EEESI_SI_EEESC_SE_Li256ELb1ELb1ELb1ELb0EEENS1_36VarlenDynamicPersistentTileSchedulerILi128ELi48ELi256ELi256ELb1ELb1ELb0ELb0ELb1ELb1EEEEEEEEEvNT_6ParamsE,@function
        .size           _ZN7cutlass13device_kernelIN5flash19enable_sm80_to_sm89INS1_16FlashAttnFwdSm80INS1_25CollectiveMainloopFwdSm80ILi8ELi1ELb1EN4cute5tupleIJNS5_1CILi128EEENS7_ILi48EEENS7_ILi256EEEEEELi256ENS_6half_tEfNS_4arch4Sm80ELb0ELb0ELb0ELb1ELb0ELb0ELb1ELb1EEENS1_21CollectiveEpilogueFwdINS6_IJS8_SA_S9_EEENS6_IJNS7_ILi1EEESI_SI_EEESC_SE_Li256ELb1ELb1ELb1ELb0EEENS1_36VarlenDynamicPersistentTileSchedulerILi128ELi48ELi256ELi256ELb1ELb1ELb0ELb0ELb1ELb1EEEEEEEEEvNT_6ParamsE,(.L_x_19 - _ZN7cutlass13device_kernelIN5flash19enable_sm80_to_sm89INS1_16FlashAttnFwdSm80INS1_25CollectiveMainloopFwdSm80ILi8ELi1ELb1EN4cute5tupleIJNS5_1CILi128EEENS7_ILi48EEENS7_ILi256EEEEEELi256ENS_6half_tEfNS_4arch4Sm80ELb0ELb0ELb0ELb1ELb0ELb0ELb1ELb1EEENS1_21CollectiveEpilogueFwdINS6_IJS8_SA_S9_EEENS6_IJNS7_ILi1EEESI_SI_EEESC_SE_Li256ELb1ELb1ELb1ELb0EEENS1_36VarlenDynamicPersistentTileSchedulerILi128ELi48ELi256ELi256ELb1ELb1ELb0ELb0ELb1ELb1EEEEEEEEEvNT_6ParamsE)
        .other          _ZN7cutlass13device_kernelIN5flash19enable_sm80_to_sm89INS1_16FlashAttnFwdSm80INS1_25CollectiveMainloopFwdSm80ILi8ELi1ELb1EN4cute5tupleIJNS5_1CILi128EEENS7_ILi48EEENS7_ILi256EEEEEELi256ENS_6half_tEfNS_4arch4Sm80ELb0ELb0ELb0ELb1ELb0ELb0ELb1ELb1EEENS1_21CollectiveEpilogueFwdINS6_IJS8_SA_S9_EEENS6_IJNS7_ILi1EEESI_SI_EEESC_SE_Li256ELb1ELb1ELb1ELb0EEENS1_36VarlenDynamicPersistentTileSchedulerILi128ELi48ELi256ELi256ELb1ELb1ELb0ELb0ELb1ELb1EEEEEEEEEvNT_6ParamsE,@"STO_CUDA_ENTRY STV_DEFAULT"
_ZN7cutlass13device_kernelIN5flash19enable_sm80_to_sm89INS1_16FlashAttnFwdSm80INS1_25CollectiveMainloopFwdSm80ILi8ELi1ELb1EN4cute5tupleIJNS5_1CILi128EEENS7_ILi48EEENS7_ILi256EEEEEELi256ENS_6half_tEfNS_4arch4Sm80ELb0ELb0ELb0ELb1ELb0ELb0ELb1ELb1EEENS1_21CollectiveEpilogueFwdINS6_IJS8_SA_S9_EEENS6_IJNS7_ILi1EEESI_SI_EEESC_SE_Li256ELb1ELb1ELb1ELb0EEENS1_36VarlenDynamicPersistentTileSchedulerILi128ELi48ELi256ELi256ELb1ELb1ELb0ELb0ELb1ELb1EEEEEEEEEvNT_6ParamsE:
[----:B------:R-:W-:Y:S01]  /*0000*/  LDC R1, c[0x0][0x37c] ;  /* 0x0000df00ff017b82 */ /* 0x000fe20000000800 */
[----:B------:R-:W-:Y:S05]  /*0010*/  EXIT ;  /* 0x000000000000794d */ /* 0x000fea0003800000 */
.L_x_1:
        /* <DEDUP_REMOVED lines=14> */
.L_x_19:


//--------------------- .text._ZN7cutlass13device_kernelIN5flash19enable_sm80_to_sm89INS1_16FlashAttnFwdSm80INS1_25CollectiveMainloopFwdSm80ILi8ELi1ELb0EN4cute5tupleIJNS5_1CILi128EEENS7_ILi32EEENS7_ILi256EEEEEELi256ENS_6half_tEfNS_4arch4Sm80ELb0ELb0ELb0ELb1ELb0ELb1ELb1ELb1EEENS1_21CollectiveEpilogueFwdINS6_IJS8_SA_S9_EEENS6_IJNS7_ILi1EEESI_SI_EEESC_SE_Li256ELb1ELb1ELb1ELb0EEENS1_36VarlenDynamicPersistentTileSchedulerILi128ELi32ELi256ELi256ELb1ELb1ELb0ELb0ELb1ELb1EEEEEEEEEvNT_6ParamsE --------------------------
	.section	.text._ZN7cutlass13device_kernelIN5flash19enable_sm80_to_sm89INS1_16FlashAttnFwdSm80INS1_25CollectiveMainloopFwdSm80ILi8ELi1ELb0EN4cute5tupleIJNS5_1CILi128EEENS7_ILi32EEENS7_ILi256EEEEEELi256ENS_6half_tEfNS_4arch4Sm80ELb0ELb0ELb0ELb1ELb0ELb1ELb1ELb1EEENS1_21CollectiveEpilogueFwdINS6_IJS8_SA_S9_EEENS6_IJNS7_ILi1EEESI_SI_EEESC_SE_Li256ELb1ELb1ELb1ELb0EEENS1_36VarlenDynamicPersistentTileSchedulerILi128ELi32ELi256ELi256ELb1ELb1ELb0ELb0ELb1ELb1EEEEEEEEEvNT_6ParamsE,"ax",@progbits
	.align	128
.text._ZN7cutlass13device_kernelIN5flash19enable_sm80_to_sm89INS1_16FlashAttnFwdSm80INS1_25CollectiveMainloopFwdSm80ILi8ELi1ELb0EN4cute5tupleIJNS5_1CILi128EEENS7_ILi32EEENS7_ILi256EEEEEELi256ENS_6half_tEfNS_4arch4Sm80ELb0ELb0ELb0ELb1ELb0ELb1ELb1ELb1EEENS1_21CollectiveEpilogueFwdINS6_IJS8_SA_S9_EEENS6_IJNS7_ILi1EEESI_SI_EEESC_SE_Li256ELb1ELb1ELb1ELb0EEENS1_36VarlenDynamicPersistentTileSchedulerILi128ELi32ELi256ELi256ELb1ELb1ELb0ELb0ELb1ELb1EEEEEEEEEvNT_6ParamsE:
        .type           _ZN7cutlass13device_kernelIN5flash19enable_sm80_to_sm89INS1_16FlashAttnFwdSm80INS1_25CollectiveMainloopFwdSm80ILi8ELi1ELb0EN4cute5tupleIJNS5_1CILi128EEENS7_ILi32EEENS7_ILi256EEEEEELi256ENS_6half_tEfNS_4arch4Sm80ELb0ELb0ELb0ELb1ELb0ELb1ELb1ELb1EEENS1_21CollectiveEpilogueFwdINS6_IJS8_SA_S9_EEENS6_IJNS7_ILi1EEESI_SI_EEESC_SE_Li256ELb1ELb1ELb1ELb0EEENS1_36VarlenDynamicPersistentTileSchedulerILi128ELi32ELi256ELi256ELb1ELb1ELb0ELb0ELb1ELb1EEEEEEEEEvNT_6ParamsE,@function
        .size           _ZN7cutlass13device_kernelIN5flash19enable_sm80_to_sm89INS1_16FlashAttnFwdSm80INS1_25CollectiveMainloopFwdSm80ILi8ELi1ELb0EN4cute5tupleIJNS5_1CILi128EEENS7_ILi32EEENS7_ILi256EEEEEELi256ENS_6half_tEfNS_4arch4Sm80ELb0ELb0ELb0ELb1ELb0ELb1ELb1ELb1EEENS1_21CollectiveEpilogueFwdINS6_IJS8_SA_S9_EEENS6_IJNS7_ILi1EEESI_SI_EEESC_SE_Li256ELb1ELb1ELb1ELb0EEENS1_36VarlenDynamicPersistentTileSchedulerILi128ELi32ELi256ELi256ELb1ELb1ELb0ELb0ELb1ELb1EEEEEEEEEvNT_6ParamsE,(.L_x_20 - _ZN7cutlass13device_kernelIN5flash19enable_sm80_to_sm89INS1_16FlashAttnFwdSm80INS1_25CollectiveMainloopFwdSm80ILi8ELi1ELb0EN4cute5tupleIJNS5_1CILi128EEENS7_ILi32EEENS7_ILi256EEEEEELi256ENS_6half_tEfNS_4arch4Sm80ELb0ELb0ELb0ELb1ELb0ELb1ELb1ELb1EEENS1_21CollectiveEpilogueFwdINS6_IJS8_SA_S9_EEENS6_IJNS7_ILi1EEESI_SI_EEESC_SE_Li256ELb1ELb1ELb1ELb0EEENS1_36VarlenDynamicPersistentTileSchedulerILi128ELi32ELi256ELi256ELb1ELb1ELb0ELb0ELb1ELb1EEEEEEEEEvNT_6ParamsE)
        .other          _ZN7cutlass13device_kernelIN5flash19enable_sm80_to_sm89INS1_16FlashAttnFwdSm80INS1_25CollectiveMainloopFwdSm80ILi8ELi1ELb0EN4cute5tupleIJNS5_1CILi128EEENS7_ILi32EEENS7_ILi256EEEEEELi256ENS_6half_tEfNS_4arch4Sm80ELb0ELb0ELb0ELb1ELb0ELb1ELb1ELb1EEENS1_21CollectiveEpilogueFwdINS6_IJS8_SA_S9_EEENS6_IJNS7_ILi1EEESI_SI_EEESC_SE_Li256ELb1ELb1ELb1ELb0EEENS1_36VarlenDynamicPersistentTileSchedulerILi128ELi32ELi256ELi256ELb1ELb1ELb0ELb0ELb1ELb1EEEEEEEEEvNT_6ParamsE,@"STO_CUDA_ENTRY STV_DEFAULT"
_ZN7cutlass13device_kernelIN5flash19enable_sm80_to_sm89INS1_16FlashAttnFwdSm80INS1_25CollectiveMainloopFwdSm80ILi8ELi1ELb0EN4cute5tupleIJNS5_1CILi128EEENS7_ILi32EEENS7_ILi256EEEEEELi256ENS_6half_tEfNS_4arch4Sm80ELb0ELb0ELb0ELb1ELb0ELb1ELb1ELb1EEENS1_21CollectiveEpilogueFwdINS6_IJS8_SA_S9_EEENS6_IJNS7_ILi1EEESI_SI_EEESC_SE_Li256ELb1ELb1ELb1ELb0EEENS1_36VarlenDynamicPersistentTileSchedulerILi128ELi32ELi256ELi256ELb1ELb1ELb0ELb0ELb1ELb1EEEEEEEEEvNT_6ParamsE:
[----:B------:R-:W-:Y:S01]  /*0000*/  LDC R1, c[0x0][0x37c] ;  /* 0x0000df00ff017b82 */ /* 0x000fe20000000800 */
[----:B------:R-:W-:Y:S05]  /*0010*/  EXIT ;  /* 0x000000000000794d */ /* 0x000fea0003800000 */
.L_x_2:
        /* <DEDUP_REMOVED lines=14> */
.L_x_20:


//--------------------- .text._ZN7cutlass13device_kernelIN5flash19enable_sm80_to_sm89INS1_16FlashAttnFwdSm80INS1_25CollectiveMainloopFwdSm80ILi8ELi1ELb1EN4cute5tupleIJNS5_1CILi128EEENS7_ILi48EEENS7_ILi256EEEEEELi256ENS_6half_tEfNS_4arch4Sm80ELb0ELb1ELb0ELb0ELb0ELb0ELb1ELb1EEENS1_21CollectiveEpilogueFwdINS6_IJS8_SA_S9_EEENS6_IJNS7_ILi1EEESI_SI_EEESC_SE_Li256ELb0ELb1ELb1ELb0EEENS1_19SingleTileSchedulerILb0ELb1ELb1ELi128EEEEEEEEEvNT_6ParamsE --------------------------
	.section	.text._ZN7cutlass13device_kernelIN5flash19enable_sm80_to_sm89INS1_16FlashAttnFwdSm80INS1_25CollectiveMainloopFwdSm80ILi8ELi1ELb1EN4cute5tupleIJNS5_1CILi128EEENS7_ILi48EEENS7_ILi256EEEEEELi256ENS_6half_tEfNS_4arch4Sm80ELb0ELb1ELb0ELb0ELb0ELb0ELb1ELb1EEENS1_21CollectiveEpilogueFwdINS6_IJS8_SA_S9_EEENS6_IJNS7_ILi1EEESI_SI_EEESC_SE_Li256ELb0ELb1ELb1ELb0EEENS1_19SingleTileSchedulerILb0ELb1ELb1ELi128EEEEEEEEEvNT_6ParamsE,"ax",@progbits
	.align	128
.text._ZN7cutlass13device_kernelIN5flash19enable_sm80_to_sm89INS1_16FlashAttnFwdSm80INS1_25CollectiveMainloopFwdSm80ILi8ELi1ELb1EN4cute5tupleIJNS5_1CILi128EEENS7_ILi48EEENS7_ILi256EEEEEELi256ENS_6half_tEfNS_4arch4Sm80ELb0ELb1ELb0ELb0ELb0ELb0ELb1ELb1EEENS1_21CollectiveEpilogueFwdINS6_IJS8_SA_S9_EEENS6_IJNS7_ILi1EEESI_SI_EEESC_SE_Li256ELb0ELb1ELb1ELb0EEENS1_19SingleTileSchedulerILb0ELb1ELb1ELi128EEEEEEEEEvNT_6ParamsE:
        .type           _ZN7cutlass13device_kernelIN5flash19enable_sm80_to_sm89INS1_16FlashAttnFwdSm80INS1_25CollectiveMainloopFwdSm80ILi8ELi1ELb1EN4cute5tupleIJNS5_1CILi128EEENS7_ILi48EEENS7_ILi256EEEEEELi256ENS_6half_tEfNS_4arch4Sm80ELb0ELb1ELb0ELb0ELb0ELb0ELb1ELb1EEENS1_21CollectiveEpilogueFwdINS6_IJS8_SA_S9_EEENS6_IJNS7_ILi1EEESI_SI_EEESC_SE_Li256ELb0ELb1ELb1ELb0EEENS1_19SingleTileSchedulerILb0ELb1ELb1ELi128EEEEEEEEEvNT_6ParamsE,@function
        .size           _ZN7cutlass13device_kernelIN5flash19enable_sm80_to_sm89INS1_16FlashAttnFwdSm80INS1_25CollectiveMainloopFwdSm80ILi8ELi1ELb1EN4cute5tupleIJNS5_1CILi128EEENS7_ILi48EEENS7_ILi256EEEEEELi256ENS_6half_tEfNS_4arch4Sm80ELb0ELb1ELb0ELb0ELb0ELb0ELb1ELb1EEENS1_21CollectiveEpilogueFwdINS6_IJS8_SA_S9_EEENS6_IJNS7_ILi1EEESI_SI_EEESC_SE_Li256ELb0ELb1ELb1ELb0EEENS1_19SingleTileSchedulerILb0ELb1ELb1ELi128EEEEEEEEEvNT_6ParamsE,(.L_x_21 - _ZN7cutlass13device_kernelIN5flash19enable_sm80_to_sm89INS1_16FlashAttnFwdSm80INS1_25CollectiveMainloopFwdSm80ILi8ELi1ELb1EN4cute5tupleIJNS5_1CILi128EEENS7_ILi48EEENS7_ILi256EEEEEELi256ENS_6half_tEfNS_4arch4Sm80ELb0ELb1ELb0ELb0ELb0ELb0ELb1ELb1EEENS1_21CollectiveEpilogueFwdINS6_IJS8_SA_S9_EEENS6_IJNS7_ILi1EEESI_SI_EEESC_SE_Li256ELb0ELb1ELb1ELb0EEENS1_19SingleTileSchedulerILb0ELb1ELb1ELi128EEEEEEEEEvNT_6ParamsE)
        .other          _ZN7cutlass13device_kernelIN5flash19enable_sm80_to_sm89INS1_16FlashAttnFwdSm80INS1_25CollectiveMainloopFwdSm80ILi8ELi1ELb1EN4cute5tupleIJNS5_1CILi128EEENS7_ILi48EEENS7_ILi256EEEEEELi256ENS_6half_tEfNS_4arch4Sm80ELb0ELb1ELb0ELb0ELb0ELb0ELb1ELb1EEENS1_21CollectiveEpilogueFwdINS6_IJS8_SA_S9_EEENS6_IJNS7_ILi1EEESI_SI_EEESC_SE_Li256ELb0ELb1ELb1ELb0EEENS1_19SingleTileSchedulerILb0ELb1ELb1ELi128EEEEEEEEEvNT_6ParamsE,@"STO_CUDA_ENTRY STV_DEFAULT"
_ZN7cutlass13device_kernelIN5flash19enable_sm80_to_sm89INS1_16FlashAttnFwdSm80INS1_25CollectiveMainloopFwdSm80ILi8ELi1ELb1EN4cute5tupleIJNS5_1CILi128EEENS7_ILi48EEENS7_ILi256EEEEEELi256ENS_6half_tEfNS_4arch4Sm80ELb0ELb1ELb0ELb0ELb0ELb0ELb1ELb1EEENS1_21CollectiveEpilogueFwdINS6_IJS8_SA_S9_EEENS6_IJNS7_ILi1EEESI_SI_EEESC_SE_Li256ELb0ELb1ELb1ELb0EEENS1_19SingleTileSchedulerILb0ELb1ELb1ELi128EEEEEEEEEvNT_6ParamsE:
[----:B------:R-:W-:Y:S01]  /*0000*/  LDC R1, c[0x0][0x37c] ;  /* 0x0000df00ff017b82 */ /* 0x000fe20000000800 */
[----:B------:R-:W-:Y:S05]  /*0010*/  EXIT ;  /* 0x000000000000794d */ /* 0x000fea0003800000 */
.L_x_3:
        /* <DEDUP_REMOVED lines=14> */
.L_x_21:


//--------------------- .text._ZN7cutlass13device_kernelIN5flash19enable_sm80_to_sm89INS1_16FlashAttnFwdSm80INS1_25CollectiveMainloopFwdSm80ILi8ELi1ELb1EN4cute5tupleIJNS5_1CILi128EEENS7_ILi48EEENS7_ILi256EEEEEELi256ENS_6half_tEfNS_4arch4Sm80ELb0ELb1ELb0ELb1ELb0ELb0ELb1ELb1EEENS1_21CollectiveEpilogueFwdINS6_IJS8_SA_S9_EEENS6_IJNS7_ILi1EEESI_SI_EEESC_SE_Li256ELb1ELb1ELb1ELb0EEENS1_36VarlenDynamicPersistentTileSchedulerILi128ELi48ELi256ELi256ELb1ELb1ELb0ELb1ELb0ELb1EEEEEEEEEvNT_6ParamsE --------------------------
	.section	.text._ZN7cutlass13device_kernelIN5flash19enable_sm80_to_sm89INS1_16FlashAttnFwdSm80INS1_25CollectiveMainloopFwdSm80ILi8ELi1ELb1EN4cute5tupleIJNS5_1CILi128EEENS7_ILi48EEENS7_ILi256EEEEEELi256ENS_6half_tEfNS_4arch4Sm80ELb0ELb1ELb0ELb1ELb0ELb0ELb1ELb1EEENS1_21CollectiveEpilogueFwdINS6_IJS8_SA_S9_EEENS6_IJNS7_ILi1EEESI_SI_EEESC_SE_Li256ELb1ELb1ELb1ELb0EEENS1_36VarlenDynamicPersistentTileSchedulerILi128ELi48ELi256ELi256ELb1ELb1ELb0ELb1ELb0ELb1EEEEEEEEEvNT_6ParamsE,"ax",@progbits
	.align	128
.text._ZN7cutlass13device_kernelIN5flash19enable_sm80_to_sm89INS1_16FlashAttnFwdSm80INS1_25CollectiveMainloopFwdSm80ILi8ELi1ELb1EN4cute5tupleIJNS5_1CILi128EEENS7_ILi48EEENS7_ILi256EEEEEELi256ENS_6half_tEfNS_4arch4Sm80ELb0ELb1ELb0ELb1ELb0ELb0ELb1ELb1EEENS1_21CollectiveEpilogueFwdINS6_IJS8_SA_S9_EEENS6_IJNS7_ILi1EEESI_SI_EEESC_SE_Li256ELb1ELb1ELb1ELb0EEENS1_36VarlenDynamicPersistentTileSchedulerILi128ELi48ELi256ELi256ELb1ELb1ELb0ELb1ELb0ELb1EEEEEEEEEvNT_6ParamsE:
        .type           _ZN7cutlass13device_kernelIN5flash19enable_sm80_to_sm89INS1_16FlashAttnFwdSm80INS1_25CollectiveMainloopFwdSm80ILi8ELi1ELb1EN4cute5tupleIJNS5_1CILi128EEENS7_ILi48EEENS7_ILi256EEEEEELi256ENS_6half_tEfNS_4arch4Sm80ELb0ELb1ELb0ELb1ELb0ELb0ELb1ELb1EEENS1_21CollectiveEpilogueFwdINS6_IJS8_SA_S9_EEENS6_IJNS7_ILi1EEESI_SI_EEESC_SE_Li256ELb1ELb1ELb1ELb0EEENS1_36VarlenDynamicPersistentTileSchedulerILi128ELi48ELi256ELi256ELb1ELb1ELb0ELb1ELb0ELb1EEEEEEEEEvNT_6ParamsE,@function
        .size           _ZN7cutlass13device_kernelIN5flash19enable_sm80_to_sm89INS1_16FlashAttnFwdSm80INS1_25CollectiveMainloopFwdSm80ILi8ELi1ELb1EN4cute5tupleIJNS5_1CILi128EEENS7_ILi48EEENS7_ILi256EEEEEELi256ENS_6half_tEfNS_4arch4Sm80ELb0ELb1ELb0ELb1ELb0ELb0ELb1ELb1EEENS1_21CollectiveEpilogueFwdINS6_IJS8_SA_S9_EEENS6_IJNS7_ILi1EEESI_SI_EEESC_SE_Li256ELb1ELb1ELb1ELb0EEENS1_36VarlenDynamicPersistentTileSchedulerILi128ELi48ELi256ELi256ELb1ELb1ELb0ELb1ELb0ELb1EEEEEEEEEvNT_6ParamsE,(.L_x_22 - _ZN7cutlass13device_kernelIN5flash19enable_sm80_to_sm89INS1_16FlashAttnFwdSm80INS1_25CollectiveMainloopFwdSm80ILi8ELi1ELb1EN4cute5tupleIJNS5_1CILi128EEENS7_ILi48EEENS7_ILi256EEEEEELi256ENS_6half_tEfNS_4arch4Sm80ELb0ELb1ELb0ELb1ELb0ELb0ELb1ELb1EEENS1_21CollectiveEpilogueFwdINS6_IJS8_SA_S9_EEENS6_IJNS7_ILi1EEESI_SI_EEESC_SE_Li256ELb1ELb1ELb1ELb0EEENS1_36VarlenDynamicPersistentTileSchedulerILi128ELi48ELi256ELi256ELb1ELb1ELb0ELb1ELb0ELb1EEEEEEEEEvNT_6ParamsE)
        .other          _ZN7cutlass13device_kernelIN5flash19enable_sm80_to_sm89INS1_16FlashAttnFwdSm80INS1_25CollectiveMainloopFwdSm80ILi8ELi1ELb1EN4cute5tupleIJNS5_1CILi128EEENS7_ILi48EEENS7_ILi256EEEEEELi256ENS_6half_tEfNS_4arch4Sm80ELb0ELb1ELb0ELb1ELb0ELb0ELb1ELb1EEENS1_21CollectiveEpilogueFwdINS6_IJS8_SA_S9_EEENS6_IJNS7_ILi1EEESI_SI_EEESC_SE_Li256ELb1ELb1ELb1ELb0EEENS1_36VarlenDynamicPersistentTileSchedulerILi128ELi48ELi256ELi256ELb1ELb1ELb0ELb1ELb0ELb1EEEEEEEEEvNT_6ParamsE,@"STO_CUDA_ENTRY STV_DEFAULT"
_ZN7cutlass13device_kernelIN5flash19enable_sm80_to_sm89INS1_16FlashAttnFwdSm80INS1_25CollectiveMainloopFwdSm80ILi8ELi1ELb1EN4cute5tupleIJNS5_1CILi128EEENS7_ILi48EEENS7_ILi256EEEEEELi256ENS_6half_tEfNS_4arch4Sm80ELb0ELb1ELb0ELb1ELb0ELb0ELb1ELb1EEENS1_21CollectiveEpilogueFwdINS6_IJS8_SA_S9_EEENS6_IJNS7_ILi1EEESI_SI_EEESC_SE_Li256ELb1ELb1ELb1ELb0EEENS1_36VarlenDynamicPersistentTileSchedulerILi128ELi48ELi256ELi256ELb1ELb1ELb0ELb1ELb0ELb1EEEEEEEEEvNT_6ParamsE:
[----:B------:R-:W-:Y:S01]  /*0000*/  LDC R1, c[0x0][0x37c] ;  /* 0x0000df00ff017b82 */ /* 0x000fe20000000800 */
[----:B------:R-:W-:Y:S05]  /*0010*/  EXIT ;  /* 0x000000000000794d */ /* 0x000fea0003800000 */
.L_x_4:
        /* <DEDUP_REMOVED lines=14> */
.L_x_22:


//--------------------- .text._ZN7cutlass13device_kernelIN5flash19enable_sm80_to_sm89INS1_16FlashAttnFwdSm80INS1_25CollectiveMainloopFwdSm80ILi8ELi1ELb0EN4cute5tupleIJNS5_1CILi128EEENS7_ILi32EEENS7_ILi256EEEEEELi256ENS_6half_tEfNS_4arch4Sm80ELb0ELb1ELb0ELb1ELb0ELb1ELb1ELb1EEENS1_21CollectiveEpilogueFwdINS6_IJS8_SA_S9_EEENS6_IJNS7_ILi1EEESI_SI_EEESC_SE_Li256ELb1ELb1ELb1ELb0EEENS1_36VarlenDynamicPersistentTileSchedulerILi128ELi32ELi256ELi256ELb1ELb1ELb0ELb1ELb0ELb1EEEEEEEEEvNT_6ParamsE --------------------------
	.section	.text._ZN7cutlass13device_kernelIN5flash19enable_sm80_to_sm89INS1_16FlashAttnFwdSm80INS1_25CollectiveMainloopFwdSm80ILi8ELi1ELb0EN4cute5tupleIJNS5_1CILi128EEENS7_ILi32EEENS7_ILi256EEEEEELi256ENS_6half_tEfNS_4arch4Sm80ELb0ELb1ELb0ELb1ELb0ELb1ELb1ELb1EEENS1_21CollectiveEpilogueFwdINS6_IJS8_SA_S9_EEENS6_IJNS7_ILi1EEESI_SI_EEESC_SE_Li256ELb1ELb1ELb1ELb0EEENS1_36VarlenDynamicPersistentTileSchedulerILi128ELi32ELi256ELi256ELb1ELb1ELb0ELb1ELb0ELb1EEEEEEEEEvNT_6ParamsE,"ax",@progbits
	.align	128
.text._ZN7cutlass13device_kernelIN5flash19enable_sm80_to_sm89INS1_16FlashAttnFwdSm80INS1_25CollectiveMainloopFwdSm80ILi8ELi1ELb0EN4cute5tupleIJNS5_1CILi128EEENS7_ILi32EEENS7_ILi256EEEEEELi256ENS_6half_tEfNS_4arch4Sm80ELb0ELb1ELb0ELb1ELb0ELb1ELb1ELb1EEENS1_21CollectiveEpilogueFwdINS6_IJS8_SA_S9_EEENS6_IJNS7_ILi1EEESI_SI_EEESC_SE_Li256ELb1ELb1ELb1ELb0EEENS1_36VarlenDynamicPersistentTileSchedulerILi128ELi32ELi256ELi256ELb1ELb1ELb0ELb1ELb0ELb1EEEEEEEEEvNT_6ParamsE:
        .type           _ZN7cutlass13device_kernelIN5flash19enable_sm80_to_sm89INS1_16FlashAttnFwdSm80INS1_25CollectiveMainloopFwdSm80ILi8ELi1ELb0EN4cute5tupleIJNS5_1CILi128EEENS7_ILi32EEENS7_ILi256EEEEEELi256ENS_6half_tEfNS_4arch4Sm80ELb0ELb1ELb0ELb1ELb0ELb1ELb1ELb1EEENS1_21CollectiveEpilogueFwdINS6_IJS8_SA_S9_EEENS6_IJNS7_ILi1EEESI_SI_EEESC_SE_Li256ELb1ELb1ELb1ELb0EEENS1_36VarlenDynamicPersistentTileSchedulerILi128ELi32ELi256ELi256ELb1ELb1ELb0ELb1ELb0ELb1EEEEEEEEEvNT_6ParamsE,@function
        .size           _ZN7cutlass13device_kernelIN5flash19enable_sm80_to_sm89INS1_16FlashAttnFwdSm80INS1_25CollectiveMainloopFwdSm80ILi8ELi1ELb0EN4cute5tupleIJNS5_1CILi128EEENS7_ILi32EEENS7_ILi256EEEEEELi256ENS_6half_tEfNS_4arch4Sm80ELb0ELb1ELb0ELb1ELb0ELb1ELb1ELb1EEENS1_21CollectiveEpilogueFwdINS6_IJS8_SA_S9_EEENS6_IJNS7_ILi1EEESI_SI_EEESC_SE_Li256ELb1ELb1ELb1ELb0EEENS1_36VarlenDynamicPersistentTileSchedulerILi128ELi32ELi256ELi256ELb1ELb1ELb0ELb1ELb0ELb1EEEEEEEEEvNT_6ParamsE,(.L_x_23 - _ZN7cutlass13device_kernelIN5flash19enable_sm80_to_sm89INS1_16FlashAttnFwdSm80INS1_25CollectiveMainloopFwdSm80ILi8ELi1ELb0EN4cute5tupleIJNS5_1CILi128EEENS7_ILi32EEENS7_ILi256EEEEEELi256ENS_6half_tEfNS_4arch4Sm80ELb0ELb1ELb0ELb1ELb0ELb1ELb1ELb1EEENS1_21CollectiveEpilogueFwdINS6_IJS8_SA_S9_EEENS6_IJNS7_ILi1EEESI_SI_EEESC_SE_Li256ELb1ELb1ELb1ELb0EEENS1_36VarlenDynamicPersistentTileSchedulerILi128ELi32ELi256ELi256ELb1ELb1ELb0ELb1ELb0ELb1EEEEEEEEEvNT_6ParamsE)
        .other          _ZN7cutlass13device_kernelIN5flash19enable_sm80_to_sm89INS1_16FlashAttnFwdSm80INS1_25CollectiveMainloopFwdSm80ILi8ELi1ELb0EN4cute5tupleIJNS5_1CILi128EEENS7_ILi32EEENS7_ILi256EEEEEELi256ENS_6half_tEfNS_4arch4Sm80ELb0ELb1ELb0ELb1ELb0ELb1ELb1ELb1EEENS1_21CollectiveEpilogueFwdINS6_IJS8_SA_S9_EEENS6_IJNS7_ILi1EEESI_SI_EEESC_SE_Li256ELb1ELb1ELb1ELb0EEENS1_36VarlenDynamicPersistentTileSchedulerILi128ELi32ELi256ELi256ELb1ELb1ELb0ELb1ELb0ELb1EEEEEEEEEvNT_6ParamsE,@"STO_CUDA_ENTRY STV_DEFAULT"
_ZN7cutlass13device_kernelIN5flash19enable_sm80_to_sm89INS1_16FlashAttnFwdSm80INS1_25CollectiveMainloopFwdSm80ILi8ELi1ELb0EN4cute5tupleIJNS5_1CILi128EEENS7_ILi32EEENS7_ILi256EEEEEELi256ENS_6half_tEfNS_4arch4Sm80ELb0ELb1ELb0ELb1ELb0ELb1ELb1ELb1EEENS1_21CollectiveEpilogueFwdINS6_IJS8_SA_S9_EEENS6_IJNS7_ILi1EEESI_SI_EEESC_SE_Li256ELb1ELb1ELb1ELb0EEENS1_36VarlenDynamicPersistentTileSchedulerILi128ELi32ELi256ELi256ELb1ELb1ELb0ELb1ELb0ELb1EEEEEEEEEvNT_6ParamsE:
[----:B------:R-:W-:Y:S01]  /*0000*/  LDC R1, c[0x0][0x37c] ;  /* 0x0000df00ff017b82 */ /* 0x000fe20000000800 */
[----:B------:R-:W-:Y:S05]  /*0010*/  EXIT ;  /* 0x000000000000794d */ /* 0x000fea0003800000 */
.L_x_5:
        /* <DEDUP_REMOVED lines=14> */
.L_x_23:


//--------------------- .text._ZN7cutlass13device_kernelIN5flash19enable_sm80_to_sm89INS1_16FlashAttnFwdSm80INS1_25CollectiveMainloopFwdSm80ILi8ELi1ELb1EN4cute5tupleIJNS5_1CILi128EEENS7_ILi64EEENS7_ILi256EEEEEELi256ENS_6half_tEfNS_4arch4Sm80ELb1ELb0ELb0ELb0ELb0ELb0ELb1ELb1EEENS1_21CollectiveEpilogueFwdINS6_IJS8_SA_S9_EEENS6_IJNS7_ILi1EEESI_SI_EEESC_SE_Li256ELb0ELb1ELb1ELb0EEENS1_30DynamicPersistentTileSchedulerILi256ELi256ELb1ELb1ELb0EEEEEEEEEvNT_6ParamsE --------------------------
	.section	.text._ZN7cutlass13device_kernelIN5flash19enable_sm80_to_sm89INS1_16FlashAttnFwdSm80INS1_25CollectiveMainloopFwdSm80ILi8ELi1ELb1EN4cute5tupleIJNS5_1CILi128EEENS7_ILi64EEENS7_ILi256EEEEEELi256ENS_6half_tEfNS_4arch4Sm80ELb1ELb0ELb0ELb0ELb0ELb0ELb1ELb1EEENS1_21CollectiveEpilogueFwdINS6_IJS8_SA_S9_EEENS6_IJNS7_ILi1EEESI_SI_EEESC_SE_Li256ELb0ELb1ELb1ELb0EEENS1_30DynamicPersistentTileSchedulerILi256ELi256ELb1ELb1ELb0EEEEEEEEEvNT_6ParamsE,"ax",@progbits
	.align	128
.text._ZN7cutlass13device_kernelIN5flash19enable_sm80_to_sm89INS1_16FlashAttnFwdSm80INS1_25CollectiveMainloopFwdSm80ILi8ELi1ELb1EN4cute5tupleIJNS5_1CILi128EEENS7_ILi64EEENS7_ILi256EEEEEELi256ENS_6half_tEfNS_4arch4Sm80ELb1ELb0ELb0ELb0ELb0ELb0ELb1ELb1EEENS1_21CollectiveEpilogueFwdINS6_IJS8_SA_S9_EEENS6_IJNS7_ILi1EEESI_SI_EEESC_SE_Li256ELb0ELb1ELb1ELb0EEENS1_30DynamicPersistentTileSchedulerILi256ELi256ELb1ELb1ELb0EEEEEEEEEvNT_6ParamsE:
        .type           _ZN7cutlass13device_kernelIN5flash19enable_sm80_to_sm89INS1_16FlashAttnFwdSm80INS1_25CollectiveMainloopFwdSm80ILi8ELi1ELb1EN4cute5tupleIJNS5_1CILi128EEENS7_ILi64EEENS7_ILi256EEEEEELi256ENS_6half_tEfNS_4arch4Sm80ELb1ELb0ELb0ELb0ELb0ELb0ELb1ELb1EEENS1_21CollectiveEpilogueFwdINS6_IJS8_SA_S9_EEENS6_IJNS7_ILi1EEESI_SI_EEESC_SE_Li256ELb0ELb1ELb1ELb0EEENS1_30DynamicPersistentTileSchedulerILi256ELi256ELb1ELb1ELb0EEEEEEEEEvNT_6ParamsE,@function
        .size           _ZN7cutlass13device_kernelIN5flash19enable_sm80_to_sm89INS1_16FlashAttnFwdSm80INS1_25CollectiveMainloopFwdSm80ILi8ELi1ELb1EN4cute5tupleIJNS5_1CILi128EEENS7_ILi64EEENS7_ILi256EEEEEELi256ENS_6half_tEfNS_4arch4Sm80ELb1ELb0ELb0ELb0ELb0ELb0ELb1ELb1EEENS1_21CollectiveEpilogueFwdINS6_IJS8_SA_S9_EEENS6_IJNS7_ILi1EEESI_SI_EEESC_SE_Li256ELb0ELb1ELb1ELb0EEENS1_30DynamicPersistentTileSchedulerILi256ELi256ELb1ELb1ELb0EEEEEEEEEvNT_6ParamsE,(.L_x_24 - _ZN7cutlass13device_kernelIN5flash19enable_sm80_to_sm89INS1_16FlashAttnFwdSm80INS1_25CollectiveMainloopFwdSm80ILi8ELi1ELb1EN4cute5tupleIJNS5_1CILi128EEENS7_ILi64EEENS7_ILi256EEEEEELi256ENS_6half_tEfNS_4arch4Sm80ELb1ELb0ELb0ELb0ELb0ELb0ELb1ELb1EEENS1_21CollectiveEpilogueFwdINS6_IJS8_SA_S9_EEENS6_IJNS7_ILi1EEESI_SI_EEESC_SE_Li256ELb0ELb1ELb1ELb0EEENS1_30DynamicPersistentTileSchedulerILi256ELi256ELb1ELb1ELb0EEEEEEEEEvNT_6ParamsE)
        .other          _ZN7cutlass13device_kernelIN5flash19enable_sm80_to_sm89INS1_16FlashAttnFwdSm80INS1_25CollectiveMainloopFwdSm80ILi8ELi1ELb1EN4cute5tupleIJNS5_1CILi128EEENS7_ILi64EEENS7_ILi256EEEEEELi256ENS_6half_tEfNS_4arch4Sm80ELb1ELb0ELb0ELb0ELb0ELb0ELb1ELb1EEENS1_21CollectiveEpilogueFwdINS6_IJS8_SA_S9_EEENS6_IJNS7_ILi1EEESI_SI_EEESC_SE_Li256ELb0ELb1ELb1ELb0EEENS1_30DynamicPersistentTileSchedulerILi256ELi256ELb1ELb1ELb0EEEEEEEEEvNT_6ParamsE,@"STO_CUDA_ENTRY STV_DEFAULT"
_ZN7cutlass13device_kernelIN5flash19enable_sm80_to_sm89INS1_16FlashAttnFwdSm80INS1_25CollectiveMainloopFwdSm80ILi8ELi1ELb1EN4cute5tupleIJNS5_1CILi128EEENS7_ILi64EEENS7_ILi256EEEEEELi256ENS_6half_tEfNS_4arch4Sm80ELb1ELb0ELb0ELb0ELb0ELb0ELb1ELb1EEENS1_21CollectiveEpilogueFwdINS6_IJS8_SA_S9_EEENS6_IJNS7_ILi1EEESI_SI_EEESC_SE_Li256ELb0ELb1ELb1ELb0EEENS1_30DynamicPersistentTileSchedulerILi256ELi256ELb1ELb1ELb0EEEEEEEEEvNT_6ParamsE:
[----:B------:R-:W-:Y:S01]  /*0000*/  LDC R1, c[0x0][0x37c] ;  /* 0x0000df00ff017b82 */ /* 0x000fe20000000800 */
[----:B------:R-:W-:Y:S05]  /*0010*/  EXIT ;  /* 0x000000000000794d */ /* 0x000fea0003800000 */
.L_x_6:
        /* <DEDUP_REMOVED lines=14> */
.L_x_24:


//--------------------- .text._ZN7cutlass13device_kernelIN5flash19enable_sm80_to_sm89INS1_16FlashAttnFwdSm80INS1_25CollectiveMainloopFwdSm80ILi8ELi1ELb1EN4cute5tupleIJNS5_1CILi128EEENS7_ILi48EEENS7_ILi256EEEEEELi256ENS_6half_tEfNS_4arch4Sm80ELb1ELb0ELb0ELb1ELb0ELb0ELb1ELb1EEENS1_21CollectiveEpilogueFwdINS6_IJS8_SA_S9_EEENS6_IJNS7_ILi1EEESI_SI_EEESC_SE_Li256ELb1ELb1ELb1ELb0EEENS1_36VarlenDynamicPersistentTileSchedulerILi128ELi48ELi256ELi256ELb1ELb1ELb0ELb1ELb1ELb1EEEEEEEEEvNT_6ParamsE --------------------------
	.section	.text._ZN7cutlass13device_kernelIN5flash19enable_sm80_to_sm89INS1_16FlashAttnFwdSm80INS1_25CollectiveMainloopFwdSm80ILi8ELi1ELb1EN4cute5tupleIJNS5_1CILi128EEENS7_ILi48EEENS7_ILi256EEEEEELi256ENS_6half_tEfNS_4arch4Sm80ELb1ELb0ELb0ELb1ELb0ELb0ELb1ELb1EEENS1_21CollectiveEpilogueFwdINS6_IJS8_SA_S9_EEENS6_IJNS7_ILi1EEESI_SI_EEESC_SE_Li256ELb1ELb1ELb1ELb0EEENS1_36VarlenDynamicPersistentTileSchedulerILi128ELi48ELi256ELi256ELb1ELb1ELb0ELb1ELb1ELb1EEEEEEEEEvNT_6ParamsE,"ax",@progbits
	.align	128
.text._ZN7cutlass13device_kernelIN5flash19enable_sm80_to_sm89INS1_16FlashAttnFwdSm80INS1_25CollectiveMainloopFwdSm80ILi8ELi1ELb1EN4cute5tupleIJNS5_1CILi128EEENS7_ILi48EEENS7_ILi256EEEEEELi256ENS_6half_tEfNS_4arch4Sm80ELb1ELb0ELb0ELb1ELb0ELb0ELb1ELb1EEENS1_21CollectiveEpilogueFwdINS6_IJS8_SA_S9_EEENS6_IJNS7_ILi1EEESI_SI_EEESC_SE_Li256ELb1ELb1ELb1ELb0EEENS1_36VarlenDynamicPersistentTileSchedulerILi128ELi48ELi256ELi256ELb1ELb1ELb0ELb1ELb1ELb1EEEEEEEEEvNT_6ParamsE:
        .type           _ZN7cutlass13device_kernelIN5flash19enable_sm80_to_sm89INS1_16FlashAttnFwdSm80INS1_25CollectiveMainloopFwdSm80ILi8ELi1ELb1EN4cute5tupleIJNS5_1CILi128EEENS7_ILi48EEENS7_ILi256EEEEEELi256ENS_6half_tEfNS_4arch4Sm80ELb1ELb0ELb0ELb1ELb0ELb0ELb1ELb1EEENS1_21CollectiveEpilogueFwdINS6_IJS8_SA_S9_EEENS6_IJNS7_ILi1EEESI_SI_EEESC_SE_Li256ELb1ELb1ELb1ELb0EEENS1_36VarlenDynamicPersistentTileSchedulerILi128ELi48ELi256ELi256ELb1ELb1ELb0ELb1ELb1ELb1EEEEEEEEEvNT_6ParamsE,@function
        .size           _ZN7cutlass13device_kernelIN5flash19enable_sm80_to_sm89INS1_16FlashAttnFwdSm80INS1_25CollectiveMainloopFwdSm80ILi8ELi1ELb1EN4cute5tupleIJNS5_1CILi128EEENS7_ILi48EEENS7_ILi256EEEEEELi256ENS_6half_tEfNS_4arch4Sm80ELb1ELb0ELb0ELb1ELb0ELb0ELb1ELb1EEENS1_21CollectiveEpilogueFwdINS6_IJS8_SA_S9_EEENS6_IJNS7_ILi1EEESI_SI_EEESC_SE_Li256ELb1ELb1ELb1ELb0EEENS1_36VarlenDynamicPersistentTileSchedulerILi128ELi48ELi256ELi256ELb1ELb1ELb0ELb1ELb1ELb1EEEEEEEEEvNT_6ParamsE,(.L_x_25 - _ZN7cutlass13device_kernelIN5flash19enable_sm80_to_sm89INS1_16FlashAttnFwdSm80INS1_25CollectiveMainloopFwdSm80ILi8ELi1ELb1EN4cute5tupleIJNS5_1CILi128EEENS7_ILi48EEENS7_ILi256EEEEEELi256ENS_6half_tEfNS_4arch4Sm80ELb1ELb0ELb0ELb1ELb0ELb0ELb1ELb1EEENS1_21CollectiveEpilogueFwdINS6_IJS8_SA_S9_EEENS6_IJNS7_ILi1EEESI_SI_EEESC_SE_Li256ELb1ELb1ELb1ELb0EEENS1_36VarlenDynamicPersistentTileSchedulerILi128ELi48ELi256ELi256ELb1ELb1ELb0ELb1ELb1ELb1EEEEEEEEEvNT_6ParamsE)
        .other          _ZN7cutlass13device_kernelIN5flash19enable_sm80_to_sm89INS1_16FlashAttnFwdSm80INS1_25CollectiveMainloopFwdSm80ILi8ELi1ELb1EN4cute5tupleIJNS5_1CILi128EEENS7_ILi48EEENS7_ILi256EEEEEELi256ENS_6half_tEfNS_4arch4Sm80ELb1ELb0ELb0ELb1ELb0ELb0ELb1ELb1EEENS1_21CollectiveEpilogueFwdINS6_IJS8_SA_S9_EEENS6_IJNS7_ILi1EEESI_SI_EEESC_SE_Li256ELb1ELb1ELb1ELb0EEENS1_36VarlenDynamicPersistentTileSchedulerILi128ELi48ELi256ELi256ELb1ELb1ELb0ELb1ELb1ELb1EEEEEEEEEvNT_6ParamsE,@"STO_CUDA_ENTRY STV_DEFAULT"
_ZN7cutlass13device_kernelIN5flash19enable_sm80_to_sm89INS1_16FlashAttnFwdSm80INS1_25CollectiveMainloopFwdSm80ILi8ELi1ELb1EN4cute5tupleIJNS5_1CILi128EEENS7_ILi48EEENS7_ILi256EEEEEELi256ENS_6half_tEfNS_4arch4Sm80ELb1ELb0ELb0ELb1ELb0ELb0ELb1ELb1EEENS1_21CollectiveEpilogueFwdINS6_IJS8_SA_S9_EEENS6_IJNS7_ILi1EEESI_SI_EEESC_SE_Li256ELb1ELb1ELb1ELb0EEENS1_36VarlenDynamicPersistentTileSchedulerILi128ELi48ELi256ELi256ELb1ELb1ELb0ELb1ELb1ELb1EEEEEEEEEvNT_6ParamsE:
[----:B------:R-:W-:Y:S01]  /*0000*/  LDC R1, c[0x0][0x37c] ;  /* 0x0000df00ff017b82 */ /* 0x000fe20000000800 */
[----:B------:R-:W-:Y:S05]  /*0010*/  EXIT ;  /* 0x000000000000794d */ /* 0x000fea0003800000 */
.L_x_7:
        /* <DEDUP_REMOVED lines=14> */
.L_x_25:


//--------------------- .text._ZN7cutlass13device_kernelIN5flash19enable_sm80_to_sm89INS1_16FlashAttnFwdSm80INS1_25CollectiveMainloopFwdSm80ILi8ELi1ELb0EN4cute5tupleIJNS5_1CILi128EEENS7_ILi32EEENS7_ILi256EEEEEELi256ENS_6half_tEfNS_4arch4Sm80ELb1ELb0ELb0ELb1ELb0ELb1ELb1ELb1EEENS1_21CollectiveEpilogueFwdINS6_IJS8_SA_S9_EEENS6_IJNS7_ILi1EEESI_SI_EEESC_SE_Li256ELb1ELb1ELb1ELb0EEENS1_36VarlenDynamicPersistentTileSchedulerILi128ELi32ELi256ELi256ELb1ELb1ELb0ELb1ELb1ELb1EEEEEEEEEvNT_6ParamsE --------------------------
	.section	.text._ZN7cutlass13device_kernelIN5flash19enable_sm80_to_sm89INS1_16FlashAttnFwdSm80INS1_25CollectiveMainloopFwdSm80ILi8ELi1ELb0EN4cute5tupleIJNS5_1CILi128EEENS7_ILi32EEENS7_ILi256EEEEEELi256ENS_6half_tEfNS_4arch4Sm80ELb1ELb0ELb0ELb1ELb0ELb1ELb1ELb1EEENS1_21CollectiveEpilogueFwdINS6_IJS8_SA_S9_EEENS6_IJNS7_ILi1EEESI_SI_EEESC_SE_Li256ELb1ELb1ELb1ELb0EEENS1_36VarlenDynamicPersistentTileSchedulerILi128ELi32ELi256ELi256ELb1ELb1ELb0ELb1ELb1ELb1EEEEEEEEEvNT_6ParamsE,"ax",@progbits
	.align	128
.text._ZN7cutlass13device_kernelIN5flash19enable_sm80_to_sm89INS1_16FlashAttnFwdSm80INS1_25CollectiveMainloopFwdSm80ILi8ELi1ELb0EN4cute5tupleIJNS5_1CILi128EEENS7_ILi32EEENS7_ILi256EEEEEELi256ENS_6half_tEfNS_4arch4Sm80ELb1ELb0ELb0ELb1ELb0ELb1ELb1ELb1EEENS1_21CollectiveEpilogueFwdINS6_IJS8_SA_S9_EEENS6_IJNS7_ILi1EEESI_SI_EEESC_SE_Li256ELb1ELb1ELb1ELb0EEENS1_36VarlenDynamicPersistentTileSchedulerILi128ELi32ELi256ELi256ELb1ELb1ELb0ELb1ELb1ELb1EEEEEEEEEvNT_6ParamsE:
        .type           _ZN7cutlass13device_kernelIN5flash19enable_sm80_to_sm89INS1_16FlashAttnFwdSm80INS1_25CollectiveMainloopFwdSm80ILi8ELi1ELb0EN4cute5tupleIJNS5_1CILi128EEENS7_ILi32EEENS7_ILi256EEEEEELi256ENS_6half_tEfNS_4arch4Sm80ELb1ELb0ELb0ELb1ELb0ELb1ELb1ELb1EEENS1_21CollectiveEpilogueFwdINS6_IJS8_SA_S9_EEENS6_IJNS7_ILi1EEESI_SI_EEESC_SE_Li256ELb1ELb1ELb1ELb0EEENS1_36VarlenDynamicPersistentTileSchedulerILi128ELi32ELi256ELi256ELb1ELb1ELb0ELb1ELb1ELb1EEEEEEEEEvNT_6ParamsE,@function
        .size           _ZN7cutlass13device_kernelIN5flash19enable_sm80_to_sm89INS1_16FlashAttnFwdSm80INS1_25CollectiveMainloopFwdSm80ILi8ELi1ELb0EN4cute5tupleIJNS5_1CILi128EEENS7_ILi32EEENS7_ILi256EEEEEELi256ENS_6half_tEfNS_4arch4Sm80ELb1ELb0ELb0ELb1ELb0ELb1ELb1ELb1EEENS1_21CollectiveEpilogueFwdINS6_IJS8_SA_S9_EEENS6_IJNS7_ILi1EEESI_SI_EEESC_SE_Li256ELb1ELb1ELb1ELb0EEENS1_36VarlenDynamicPersistentTileSchedulerILi128ELi32ELi256ELi256ELb1ELb1ELb0ELb1ELb1ELb1EEEEEEEEEvNT_6ParamsE,(.L_x_26 - _ZN7cutlass13device_kernelIN5flash19enable_sm80_to_sm89INS1_16FlashAttnFwdSm80INS1_25CollectiveMainloopFwdSm80ILi8ELi1ELb0EN4cute5tupleIJNS5_1CILi128EEENS7_ILi32EEENS7_ILi256EEEEEELi256ENS_6half_tEfNS_4arch4Sm80ELb1ELb0ELb0ELb1ELb0ELb1ELb1ELb1EEENS1_21CollectiveEpilogueFwdINS6_IJS8_SA_S9_EEENS6_IJNS7_ILi1EEESI_SI_EEESC_SE_Li256ELb1ELb1ELb1ELb0EEENS1_36VarlenDynamicPersistentTileSchedulerILi128ELi32ELi256ELi256ELb1ELb1ELb0ELb1ELb1ELb1EEEEEEEEEvNT_6ParamsE)
        .other          _ZN7cutlass13device_kernelIN5flash19enable_sm80_to_sm89INS1_16FlashAttnFwdSm80INS1_25CollectiveMainloopFwdSm80ILi8ELi1ELb0EN4cute5tupleIJNS5_1CILi128EEENS7_ILi32EEENS7_ILi256EEEEEELi256ENS_6half_tEfNS_4arch4Sm80ELb1ELb0ELb0ELb1ELb0ELb1ELb1ELb1EEENS1_21CollectiveEpilogueFwdINS6_IJS8_SA_S9_EEENS6_IJNS7_ILi1EEESI_SI_EEESC_SE_Li256ELb1ELb1ELb1ELb0EEENS1_36VarlenDynamicPersistentTileSchedulerILi128ELi32ELi256ELi256ELb1ELb1ELb0ELb1ELb1ELb1EEEEEEEEEvNT_6ParamsE,@"STO_CUDA_ENTRY STV_DEFAULT"
_ZN7cutlass13device_kernelIN5flash19enable_sm80_to_sm89INS1_16FlashAttnFwdSm80INS1_25CollectiveMainloopFwdSm80ILi8ELi1ELb0EN4cute5tupleIJNS5_1CILi128EEENS7_ILi32EEENS7_ILi256EEEEEELi256ENS_6half_tEfNS_4arch4Sm80ELb1ELb0ELb0ELb1ELb0ELb1ELb1ELb1EEENS1_21CollectiveEpilogueFwdINS6_IJS8_SA_S9_EEENS6_IJNS7_ILi1EEESI_SI_EEESC_SE_Li256ELb1ELb1ELb1ELb0EEENS1_36VarlenDynamicPersistentTileSchedulerILi128ELi32ELi256ELi256ELb1ELb1ELb0ELb1ELb1ELb1EEEEEEEEEvNT_6ParamsE:
[----:B------:R-:W-:Y:S01]  /*0000*/  LDC R1, c[0x0][0x37c] ;  /* 0x0000df00ff017b82 */ /* 0x000fe20000000800 */
[----:B------:R-:W-:Y:S05]  /*0010*/  EXIT ;  /* 0x000000000000794d */ /* 0x000fea0003800000 */
.L_x_8:
        /* <DEDUP_REMOVED lines=14> */
.L_x_26:


//--------------------- .text._ZN7cutlass13device_kernelIN5flash19enable_sm80_to_sm89INS1_16FlashAttnFwdSm80INS1_25CollectiveMainloopFwdSm80ILi8ELi1ELb0EN4cute5tupleIJNS5_1CILi128EEENS7_ILi96EEENS7_ILi256EEEEEELi256ENS_6half_tEfNS_4arch4Sm80ELb0ELb0ELb0ELb0ELb0ELb0ELb1ELb1EEENS1_21CollectiveEpilogueFwdINS6_IJS8_SA_S9_EEENS6_IJNS7_ILi1EEESI_SI_EEESC_SE_Li256ELb0ELb1ELb1ELb0EEENS1_19SingleTileSchedulerILb0ELb1ELb1ELi128EEEEEEEEEvNT_6ParamsE --------------------------
	.section	.text._ZN7cutlass13device_kernelIN5flash19enable_sm80_to_sm89INS1_16FlashAttnFwdSm80INS1_25CollectiveMainloopFwdSm80ILi8ELi1ELb0EN4cute5tupleIJNS5_1CILi128EEENS7_ILi96EEENS7_ILi256EEEEEELi256ENS_6half_tEfNS_4arch4Sm80ELb0ELb0ELb0ELb0ELb0ELb0ELb1ELb1EEENS1_21CollectiveEpilogueFwdINS6_IJS8_SA_S9_EEENS6_IJNS7_ILi1EEESI_SI_EEESC_SE_Li256ELb0ELb1ELb1ELb0EEENS1_19SingleTileSchedulerILb0ELb1ELb1ELi128EEEEEEEEEvNT_6ParamsE,"ax",@progbits
	.align	128
.text._ZN7cutlass13device_kernelIN5flash19enable_sm80_to_sm89INS1_16FlashAttnFwdSm80INS1_25CollectiveMainloopFwdSm80ILi8ELi1ELb0EN4cute5tupleIJNS5_1CILi128EEENS7_ILi96EEENS7_ILi256EEEEEELi256ENS_6half_tEfNS_4arch4Sm80ELb0ELb0ELb0ELb0ELb0ELb0ELb1ELb1EEENS1_21CollectiveEpilogueFwdINS6_IJS8_SA_S9_EEENS6_IJNS7_ILi1EEESI_SI_EEESC_SE_Li256ELb0ELb1ELb1ELb0EEENS1_19SingleTileSchedulerILb0ELb1ELb1ELi128EEEEEEEEEvNT_6ParamsE:
        .type           _ZN7cutlass13device_kernelIN5flash19enable_sm80_to_sm89INS1_16FlashAttnFwdSm80INS1_25CollectiveMainloopFwdSm80ILi8ELi1ELb0EN4cute5tupleIJNS5_1CILi128EEENS7_ILi96EEENS7_ILi256EEEEEELi256ENS_6half_tEfNS_4arch4Sm80ELb0ELb0ELb0ELb0ELb0ELb0ELb1ELb1EEENS1_21CollectiveEpilogueFwdINS6_IJS8_SA_S9_EEENS6_IJNS7_ILi1EEESI_SI_EEESC_SE_Li256ELb0ELb1ELb1ELb0EEENS1_19SingleTileSchedulerILb0ELb1ELb1ELi128EEEEEEEEEvNT_6ParamsE,@function
        .size           _ZN7cutlass13device_kernelIN5flash19enable_sm80_to_sm89INS1_16FlashAttnFwdSm80INS1_25CollectiveMainloopFwdSm80ILi8ELi1ELb0EN4cute5tupleIJNS5_1CILi128EEENS7_ILi96EEENS7_ILi256EEEEEELi256ENS_6half_tEfNS_4arch4Sm80ELb0ELb0ELb0ELb0ELb0ELb0ELb1ELb1EEENS1_21CollectiveEpilogueFwdINS6_IJS8_SA_S9_EEENS6_IJNS7_ILi1EEESI_SI_EEESC_SE_Li256ELb0ELb1ELb1ELb0EEENS1_19SingleTileSchedulerILb0ELb1ELb1ELi128EEEEEEEEEvNT_6ParamsE,(.L_x_27 - _ZN7cutlass13device_kernelIN5flash19enable_sm80_to_sm89INS1_16FlashAttnFwdSm80INS1_25CollectiveMainloopFwdSm80ILi8ELi1ELb0EN4cute5tupleIJNS5_1CILi128EEENS7_ILi96EEENS7_ILi256EEEEEELi256ENS_6half_tEfNS_4arch4Sm80ELb0ELb0ELb0ELb0ELb0ELb0ELb1ELb1EEENS1_21CollectiveEpilogueFwdINS6_IJS8_SA_S9_EEENS6_IJNS7_ILi1EEESI_SI_EEESC_SE_Li256ELb0ELb1ELb1ELb0EEENS1_19SingleTileSchedulerILb0ELb1ELb1ELi128EEEEEEEEEvNT_6ParamsE)
        .other          _ZN7cutlass13device_kernelIN5flash19enable_sm80_to_sm89INS1_16FlashAttnFwdSm80INS1_25CollectiveMainloopFwdSm80ILi8ELi1ELb0EN4cute5tupleIJNS5_1CILi128EEENS7_ILi96EEENS7_ILi256EEEEEELi256ENS_6half_tEfNS_4arch4Sm80ELb0ELb0ELb0ELb0ELb0ELb0ELb1ELb1EEENS1_21CollectiveEpilogueFwdINS6_IJS8_SA_S9_EEENS6_IJNS7_ILi1EEESI_SI_EEESC_SE_Li256ELb0ELb1ELb1ELb0EEENS1_19SingleTileSchedulerILb0ELb1ELb1ELi128EEEEEEEEEvNT_6ParamsE,@"STO_CUDA_ENTRY STV_DEFAULT"
_ZN7cutlass13device_kernelIN5flash19enable_sm80_to_sm89INS1_16FlashAttnFwdSm80INS1_25CollectiveMainloopFwdSm80ILi8ELi1ELb0EN4cute5tupleIJNS5_1CILi128EEENS7_ILi96EEENS7_ILi256EEEEEELi256ENS_6half_tEfNS_4arch4Sm80ELb0ELb0ELb0ELb0ELb0ELb0ELb1ELb1EEENS1_21CollectiveEpilogueFwdINS6_IJS8_SA_S9_EEENS6_IJNS7_ILi1EEESI_SI_EEESC_SE_Li256ELb0ELb1ELb1ELb0EEENS1_19SingleTileSchedulerILb0ELb1ELb1ELi128EEEEEEEEEvNT_6ParamsE:
[----:B------:R-:W-:Y:S01]  /*0000*/  LDC R1, c[0x0][0x37c] ;  /* 0x0000df00ff017b82 */ /* 0x000fe20000000800 */
[----:B------:R-:W-:Y:S05]  /*0010*/  EXIT ;  /* 0x000000000000794d */ /* 0x000fea0003800000 */
.L_x_9:
        /* <DEDUP_REMOVED lines=14> */
.L_x_27:


//--------------------- .text._ZN7cutlass13device_kernelIN5flash19enable_sm80_to_sm89INS1_16FlashAttnFwdSm80INS1_25CollectiveMainloopFwdSm80ILi8ELi1ELb0EN4cute5tupleIJNS5_1CILi128EEENS7_ILi64EEENS7_ILi256EEEEEELi256ENS_6half_tEfNS_4arch4Sm80ELb0ELb0ELb0ELb1ELb0ELb0ELb1ELb1EEENS1_21CollectiveEpilogueFwdINS6_IJS8_SA_S9_EEENS6_IJNS7_ILi1EEESI_SI_EEESC_SE_Li256ELb1ELb1ELb1ELb0EEENS1_36VarlenDynamicPersistentTileSchedulerILi128ELi64ELi256ELi256ELb1ELb1ELb0ELb0ELb1ELb1EEEEEEEEEvNT_6ParamsE --------------------------
	.section	.text._ZN7cutlass13device_kernelIN5flash19enable_sm80_to_sm89INS1_16FlashAttnFwdSm80INS1_25CollectiveMainloopFwdSm80ILi8ELi1ELb0EN4cute5tupleIJNS5_1CILi128EEENS7_ILi64EEENS7_ILi256EEEEEELi256ENS_6half_tEfNS_4arch4Sm80ELb0ELb0ELb0ELb1ELb0ELb0ELb1ELb1EEENS1_21CollectiveEpilogueFwdINS6_IJS8_SA_S9_EEENS6_IJNS7_ILi1EEESI_SI_EEESC_SE_Li256ELb1ELb1ELb1ELb0EEENS1_36VarlenDynamicPersistentTileSchedulerILi128ELi64ELi256ELi256ELb1ELb1ELb0ELb0ELb1ELb1EEEEEEEEEvNT_6ParamsE,"ax",@progbits
	.align	128
.text._ZN7cutlass13device_kernelIN5flash19enable_sm80_to_sm89INS1_16FlashAttnFwdSm80INS1_25CollectiveMainloopFwdSm80ILi8ELi1ELb0EN4cute5tupleIJNS5_1CILi128EEENS7_ILi64EEENS7_ILi256EEEEEELi256ENS_6half_tEfNS_4arch4Sm80ELb0ELb0ELb0ELb1ELb0ELb0ELb1ELb1EEENS1_21CollectiveEpilogueFwdINS6_IJS8_SA_S9_EEENS6_IJNS7_ILi1EEESI_SI_EEESC_SE_Li256ELb1ELb1ELb1ELb0EEENS1_36VarlenDynamicPersistentTileSchedulerILi128ELi64ELi256ELi256ELb1ELb1ELb0ELb0ELb1ELb1EEEEEEEEEvNT_6ParamsE:
        .type           _ZN7cutlass13device_kernelIN5flash19enable_sm80_to_sm89INS1_16FlashAttnFwdSm80INS1_25CollectiveMainloopFwdSm80ILi8ELi1ELb0EN4cute5tupleIJNS5_1CILi128EEENS7_ILi64EEENS7_ILi256EEEEEELi256ENS_6half_tEfNS_4arch4Sm80ELb0ELb0ELb0ELb1ELb0ELb0ELb1ELb1EEENS1_21CollectiveEpilogueFwdINS6_IJS8_SA_S9_EEENS6_IJNS7_ILi1EEESI_SI_EEESC_SE_Li256ELb1ELb1ELb1ELb0EEENS1_36VarlenDynamicPersistentTileSchedulerILi128ELi64ELi256ELi256ELb1ELb1ELb0ELb0ELb1ELb1EEEEEEEEEvNT_6ParamsE,@function
        .size           _ZN7cutlass13device_kernelIN5flash19enable_sm80_to_sm89INS1_16FlashAttnFwdSm80INS1_25CollectiveMainloopFwdSm80ILi8ELi1ELb0EN4cute5tupleIJNS5_1CILi128EEENS7_ILi64EEENS7_ILi256EEEEEELi256ENS_6half_tEfNS_4arch4Sm80ELb0ELb0ELb0ELb1ELb0ELb0ELb1ELb1EEENS1_21CollectiveEpilogueFwdINS6_IJS8_SA_S9_EEENS6_IJNS7_ILi1EEESI_SI_EEESC_SE_Li256ELb1ELb1ELb1ELb0EEENS1_36VarlenDynamicPersistentTileSchedulerILi128ELi64ELi256ELi256ELb1ELb1ELb0ELb0ELb1ELb1EEEEEEEEEvNT_6ParamsE,(.L_x_28 - _ZN7cutlass13device_kernelIN5flash19enable_sm80_to_sm89INS1_16FlashAttnFwdSm80INS1_25CollectiveMainloopFwdSm80ILi8ELi1ELb0EN4cute5tupleIJNS5_1CILi128EEENS7_ILi64EEENS7_ILi256EEEEEELi256ENS_6half_tEfNS_4arch4Sm80ELb0ELb0ELb0ELb1ELb0ELb0ELb1ELb1EEENS1_21CollectiveEpilogueFwdINS6_IJS8_SA_S9_EEENS6_IJNS7_ILi1EEESI_SI_EEESC_SE_Li256ELb1ELb1ELb1ELb0EEENS1_36VarlenDynamicPersistentTileSchedulerILi128ELi64ELi256ELi256ELb1ELb1ELb0ELb0ELb1ELb1EEEEEEEEEvNT_6ParamsE)
        .other          _ZN7cutlass13device_kernelIN5flash19enable_sm80_to_sm89INS1_16FlashAttnFwdSm80INS1_25CollectiveMainloopFwdSm80ILi8ELi1ELb0EN4cute5tupleIJNS5_1CILi128EEENS7_ILi64EEENS7_ILi256EEEEEELi256ENS_6half_tEfNS_4arch4Sm80ELb0ELb0ELb0ELb1ELb0ELb0ELb1ELb1EEENS1_21CollectiveEpilogueFwdINS6_IJS8_SA_S9_EEENS6_IJNS7_ILi1EEESI_SI_EEESC_SE_Li256ELb1ELb1ELb1ELb0EEENS1_36VarlenDynamicPersistentTileSchedulerILi128ELi64ELi256ELi256ELb1ELb1ELb0ELb0ELb1ELb1EEEEEEEEEvNT_6ParamsE,@"STO_CUDA_ENTRY STV_DEFAULT"
_ZN7cutlass13device_kernelIN5flash19enable_sm80_to_sm89INS1_16FlashAttnFwdSm80INS1_25CollectiveMainloopFwdSm80ILi8ELi1ELb0EN4cute5tupleIJNS5_1CILi128EEENS7_ILi64EEENS7_ILi256EEEEEELi256ENS_6half_tEfNS_4arch4Sm80ELb0ELb0ELb0ELb1ELb0ELb0ELb1ELb1EEENS1_21CollectiveEpilogueFwdINS6_IJS8_SA_S9_EEENS6_IJNS7_ILi1EEESI_SI_EEESC_SE_Li256ELb1ELb1ELb1ELb0EEENS1_36VarlenDynamicPersistentTileSchedulerILi128ELi64ELi256ELi256ELb1ELb1ELb0ELb0ELb1ELb1EEEEEEEEEvNT_6ParamsE:
[----:B------:R-:W-:Y:S01]  /*0000*/  LDC R1, c[0x0][0x37c] ;  /* 0x0000df00ff017b82 */ /* 0x000fe20000000800 */
[----:B------:R-:W-:Y:S05]  /*0010*/  EXIT ;  /* 0x000000000000794d */ /* 0x000fea0003800000 */
.L_x_10:
        /* <DEDUP_REMOVED lines=14> */
.L_x_28:


//--------------------- .text._ZN7cutlass13device_kernelIN5flash19enable_sm80_to_sm89INS1_16FlashAttnFwdSm80INS1_25CollectiveMainloopFwdSm80ILi8ELi1ELb0EN4cute5tupleIJNS5_1CILi128EEENS7_ILi48EEENS7_ILi256EEEEEELi256ENS_6half_tEfNS_4arch4Sm80ELb0ELb0ELb0ELb1ELb0ELb1ELb1ELb1EEENS1_21CollectiveEpilogueFwdINS6_IJS8_SA_S9_EEENS6_IJNS7_ILi1EEESI_SI_EEESC_SE_Li256ELb1ELb1ELb1ELb0EEENS1_36VarlenDynamicPersistentTileSchedulerILi128ELi48ELi256ELi256ELb1ELb1ELb0ELb0ELb1ELb1EEEEEEEEEvNT_6ParamsE --------------------------
	.section	.text._ZN7cutlass13device_kernelIN5flash19enable_sm80_to_sm89INS1_16FlashAttnFwdSm80INS1_25CollectiveMainloopFwdSm80ILi8ELi1ELb0EN4cute5tupleIJNS5_1CILi128EEENS7_ILi48EEENS7_ILi256EEEEEELi256ENS_6half_tEfNS_4arch4Sm80ELb0ELb0ELb0ELb1ELb0ELb1ELb1ELb1EEENS1_21CollectiveEpilogueFwdINS6_IJS8_SA_S9_EEENS6_IJNS7_ILi1EEESI_SI_EEESC_SE_Li256ELb1ELb1ELb1ELb0EEENS1_36VarlenDynamicPersistentTileSchedulerILi128ELi48ELi256ELi256ELb1ELb1ELb0ELb0ELb1ELb1EEEEEEEEEvNT_6ParamsE,"ax",@progbits
	.align	128
.text._ZN7cutlass13device_kernelIN5flash19enable_sm80_to_sm89INS1_16FlashAttnFwdSm80INS1_25CollectiveMainloopFwdSm80ILi8ELi1ELb0EN4cute5tupleIJNS5_1CILi128EEENS7_ILi48EEENS7_ILi256EEEEEELi256ENS_6half_tEfNS_4arch4Sm80ELb0ELb0ELb0ELb1ELb0ELb1ELb1ELb1EEENS1_21CollectiveEpilogueFwdINS6_IJS8_SA_S9_EEENS6_IJNS7_ILi1EEESI_SI_EEESC_SE_Li256ELb1ELb1ELb1ELb0EEENS1_36VarlenDynamicPersistentTileSchedulerILi128ELi48ELi256ELi256ELb1ELb1ELb0ELb0ELb1ELb1EEEEEEEEEvNT_6ParamsE:
        .type           _ZN7cutlass13device_kernelIN5flash19enable_sm80_to_sm89INS1_16FlashAttnFwdSm80INS1_25CollectiveMainloopFwdSm80ILi8ELi1ELb0EN4cute5tupleIJNS5_1CILi128EEENS7_ILi48EEENS7_ILi256EEEEEELi256ENS_6half_tEfNS_4arch4Sm80ELb0ELb0ELb0ELb1ELb0ELb1ELb1ELb1EEENS1_21CollectiveEpilogueFwdINS6_IJS8_SA_S9_EEENS6_IJNS7_ILi1EEESI_SI_EEESC_SE_Li256ELb1ELb1ELb1ELb0EEENS1_36VarlenDynamicPersistentTileSchedulerILi128ELi48ELi256ELi256ELb1ELb1ELb0ELb0ELb1ELb1EEEEEEEEEvNT_6ParamsE,@function
        .size           _ZN7cutlass13device_kernelIN5flash19enable_sm80_to_sm89INS1_16FlashAttnFwdSm80INS1_25CollectiveMainloopFwdSm80ILi8ELi1ELb0EN4cute5tupleIJNS5_1CILi128EEENS7_ILi48EEENS7_ILi256EEEEEELi256ENS_6half_tEfNS_4arch4Sm80ELb0ELb0ELb0ELb1ELb0ELb1ELb1ELb1EEENS1_21CollectiveEpilogueFwdINS6_IJS8_SA_S9_EEENS6_IJNS7_ILi1EEESI_SI_EEESC_SE_Li256ELb1ELb1ELb1ELb0EEENS1_36VarlenDynamicPersistentTileSchedulerILi128ELi48ELi256ELi256ELb1ELb1ELb0ELb0ELb1ELb1EEEEEEEEEvNT_6ParamsE,(.L_x_29 - _ZN7cutlass13device_kernelIN5flash19enable_sm80_to_sm89INS1_16FlashAttnFwdSm80INS1_25CollectiveMainloopFwdSm80ILi8ELi1ELb0EN4cute5tupleIJNS5_1CILi128EEENS7_ILi48EEENS7_ILi256EEEEEELi256ENS_6half_tEfNS_4arch4Sm80ELb0ELb0ELb0ELb1ELb0ELb1ELb1ELb1EEENS1_21CollectiveEpilogueFwdINS6_IJS8_SA_S9_EEENS6_IJNS7_ILi1EEESI_SI_EEESC_SE_Li256ELb1ELb1ELb1ELb0EEENS1_36VarlenDynamicPersistentTileSchedulerILi128ELi48ELi256ELi256ELb1ELb1ELb0ELb0ELb1ELb1EEEEEEEEEvNT_6ParamsE)
        .other          _ZN7cutlass13device_kernelIN5flash19enable_sm80_to_sm89INS1_16FlashAttnFwdSm80INS1_25CollectiveMainloopFwdSm80ILi8ELi1ELb0EN4cute5tupleIJNS5_1CILi128EEENS7_ILi48EEENS7_ILi256EEEEEELi256ENS_6half_tEfNS_4arch4Sm80ELb0ELb0ELb0ELb1ELb0ELb1ELb1ELb1EEENS1_21CollectiveEpilogueFwdINS6_IJS8_SA_S9_EEENS6_IJNS7_ILi1EEESI_SI_EEESC_SE_Li256ELb1ELb1ELb1ELb0EEENS1_36VarlenDynamicPersistentTileSchedulerILi128ELi48ELi256ELi256ELb1ELb1ELb0ELb0ELb1ELb1EEEEEEEEEvNT_6ParamsE,@"STO_CUDA_ENTRY STV_DEFAULT"
_ZN7cutlass13device_kernelIN5flash19enable_sm80_to_sm89INS1_16FlashAttnFwdSm80INS1_25CollectiveMainloopFwdSm80ILi8ELi1ELb0EN4cute5tupleIJNS5_1CILi128EEENS7_ILi48EEENS7_ILi256EEEEEELi256ENS_6half_tEfNS_4arch4Sm80ELb0ELb0ELb0ELb1ELb0ELb1ELb1ELb1EEENS1_21CollectiveEpilogueFwdINS6_IJS8_SA_S9_EEENS6_IJNS7_ILi1EEESI_SI_EEESC_SE_Li256ELb1ELb1ELb1ELb0EEENS1_36VarlenDynamicPersistentTileSchedulerILi128ELi48ELi256ELi256ELb1ELb1ELb0ELb0ELb1ELb1EEEEEEEEEvNT_6ParamsE:
[----:B------:R-:W-:Y:S01]  /*0000*/  LDC R1, c[0x0][0x37c] ;  /* 0x0000df00ff017b82 */ /* 0x000fe20000000800 */
[----:B------:R-:W-:Y:S05]  /*0010*/  EXIT ;  /* 0x000000000000794d */ /* 0x000fea0003800000 */
.L_x_11:
        /* <DEDUP_REMOVED lines=14> */
.L_x_29:


//--------------------- .text._ZN7cutlass13device_kernelIN5flash19enable_sm80_to_sm89INS1_16FlashAttnFwdSm80INS1_25CollectiveMainloopFwdSm80ILi8ELi1ELb0EN4cute5tupleIJNS5_1CILi128EEENS7_ILi64EEENS7_ILi256EEEEEELi256ENS_6half_tEfNS_4arch4Sm80ELb0ELb1ELb0ELb0ELb0ELb0ELb1ELb1EEENS1_21CollectiveEpilogueFwdINS6_IJS8_SA_S9_EEENS6_IJNS7_ILi1EEESI_SI_EEESC_SE_Li256ELb0ELb1ELb1ELb0EEENS1_19SingleTileSchedulerILb0ELb1ELb1ELi128EEEEEEEEEvNT_6ParamsE --------------------------
	.section	.text._ZN7cutlass13device_kernelIN5flash19enable_sm80_to_sm89INS1_16FlashAttnFwdSm80INS1_25CollectiveMainloopFwdSm80ILi8ELi1ELb0EN4cute5tupleIJNS5_1CILi128EEENS7_ILi64EEENS7_ILi256EEEEEELi256ENS_6half_tEfNS_4arch4Sm80ELb0ELb1ELb0ELb0ELb0ELb0ELb1ELb1EEENS1_21CollectiveEpilogueFwdINS6_IJS8_SA_S9_EEENS6_IJNS7_ILi1EEESI_SI_EEESC_SE_Li256ELb0ELb1ELb1ELb0EEENS1_19SingleTileSchedulerILb0ELb1ELb1ELi128EEEEEEEEEvNT_6ParamsE,"ax",@progbits
	.align	128
.text._ZN7cutlass13device_kernelIN5flash19enable_sm80_to_sm89INS1_16FlashAttnFwdSm80INS1_25CollectiveMainloopFwdSm80ILi8ELi1ELb0EN4cute5tupleIJNS5_1CILi128EEENS7_ILi64EEENS7_ILi256EEEEEELi256ENS_6half_tEfNS_4arch4Sm80ELb0ELb1ELb0ELb0ELb0ELb0ELb1ELb1EEENS1_21CollectiveEpilogueFwdINS6_IJS8_SA_S9_EEENS6_IJNS7_ILi1EEESI_SI_EEESC_SE_Li256ELb0ELb1ELb1ELb0EEENS1_19SingleTileSchedulerILb0ELb1ELb1ELi128EEEEEEEEEvNT_6ParamsE:
        .type           _ZN7cutlass13device_kernelIN5flash19enable_sm80_to_sm89INS1_16FlashAttnFwdSm80INS1_25CollectiveMainloopFwdSm80ILi8ELi1ELb0EN4cute5tupleIJNS5_1CILi128EEENS7_ILi64EEENS7_ILi256EEEEEELi256ENS_6half_tEfNS_4arch4Sm80ELb0ELb1ELb0ELb0ELb0ELb0ELb1ELb1EEENS1_21CollectiveEpilogueFwdINS6_IJS8_SA_S9_EEENS6_IJNS7_ILi1EEESI_SI_EEESC_SE_Li256ELb0ELb1ELb1ELb0EEENS1_19SingleTileSchedulerILb0ELb1ELb1ELi128EEEEEEEEEvNT_6ParamsE,@function
        .size           _ZN7cutlass13device_kernelIN5flash19enable_sm80_to_sm89INS1_16FlashAttnFwdSm80INS1_25CollectiveMainloopFwdSm80ILi8ELi1ELb0EN4cute5tupleIJNS5_1CILi128EEENS7_ILi64EEENS7_ILi256EEEEEELi256ENS_6half_tEfNS_4arch4Sm80ELb0ELb1ELb0ELb0ELb0ELb0ELb1ELb1EEENS1_21CollectiveEpilogueFwdINS6_IJS8_SA_S9_EEENS6_IJNS7_ILi1EEESI_SI_EEESC_SE_Li256ELb0ELb1ELb1ELb0EEENS1_19SingleTileSchedulerILb0ELb1ELb1ELi128EEEEEEEEEvNT_6ParamsE,(.L_x_30 - _ZN7cutlass13device_kernelIN5flash19enable_sm80_to_sm89INS1_16FlashAttnFwdSm80INS1_25CollectiveMainloopFwdSm80ILi8ELi1ELb0EN4cute5tupleIJNS5_1CILi128EEENS7_ILi64EEENS7_ILi256EEEEEELi256ENS_6half_tEfNS_4arch4Sm80ELb0ELb1ELb0ELb0ELb0ELb0ELb1ELb1EEENS1_21CollectiveEpilogueFwdINS6_IJS8_SA_S9_EEENS6_IJNS7_ILi1EEESI_SI_EEESC_SE_Li256ELb0ELb1ELb1ELb0EEENS1_19SingleTileSchedulerILb0ELb1ELb1ELi128EEEEEEEEEvNT_6ParamsE)
        .other          _ZN7cutlass13device_kernelIN5flash19enable_sm80_to_sm89INS1_16FlashAttnFwdSm80INS1_25CollectiveMainloopFwdSm80ILi8ELi1ELb0EN4cute5tupleIJNS5_1CILi128EEENS7_ILi64EEENS7_ILi256EEEEEELi256ENS_6half_tEfNS_4arch4Sm80ELb0ELb1ELb0ELb0ELb0ELb0ELb1ELb1EEENS1_21CollectiveEpilogueFwdINS6_IJS8_SA_S9_EEENS6_IJNS7_ILi1EEESI_SI_EEESC_SE_Li256ELb0ELb1ELb1ELb0EEENS1_19SingleTileSchedulerILb0ELb1ELb1ELi128EEEEEEEEEvNT_6ParamsE,@"STO_CUDA_ENTRY STV_DEFAULT"
_ZN7cutlass13device_kernelIN5flash19enable_sm80_to_sm89INS1_16FlashAttnFwdSm80INS1_25CollectiveMainloopFwdSm80ILi8ELi1ELb0EN4cute5tupleIJNS5_1CILi128EEENS7_ILi64EEENS7_ILi256EEEEEELi256ENS_6half_tEfNS_4arch4Sm80ELb0ELb1ELb0ELb0ELb0ELb0ELb1ELb1EEENS1_21CollectiveEpilogueFwdINS6_IJS8_SA_S9_EEENS6_IJNS7_ILi1EEESI_SI_EEESC_SE_Li256ELb0ELb1ELb1ELb0EEENS1_19SingleTileSchedulerILb0ELb1ELb1ELi128EEEEEEEEEvNT_6ParamsE:
[----:B------:R-:W-:Y:S01]  /*0000*/  LDC R1, c[0x0][0x37c] ;  /* 0x0000df00ff017b82 */ /* 0x000fe20000000800 */
[----:B------:R-:W-:Y:S05]  /*0010*/  EXIT ;  /* 0x000000000000794d */ /* 0x000fea0003800000 */
.L_x_12:
        /* <DEDUP_REMOVED lines=14> */
.L_x_30:


//--------------------- .text._ZN7cutlass13device_kernelIN5flash19enable_sm80_to_sm89INS1_16FlashAttnFwdSm80INS1_25CollectiveMainloopFwdSm80ILi8ELi1ELb0EN4cute5tupleIJNS5_1CILi128EEENS7_ILi64EEENS7_ILi256EEEEEELi256ENS_6half_tEfNS_4arch4Sm80ELb0ELb1ELb0ELb1ELb0ELb0ELb1ELb1EEENS1_21CollectiveEpilogueFwdINS6_IJS8_SA_S9_EEENS6_IJNS7_ILi1EEESI_SI_EEESC_SE_Li256ELb1ELb1ELb1ELb0EEENS1_36VarlenDynamicPersistentTileSchedulerILi128ELi64ELi256ELi256ELb1ELb1ELb0ELb1ELb0ELb1EEEEEEEEEvNT_6ParamsE --------------------------
	.section	.text._ZN7cutlass13device_kernelIN5flash19enable_sm80_to_sm89INS1_16FlashAttnFwdSm80INS1_25CollectiveMainloopFwdSm80ILi8ELi1ELb0EN4cute5tupleIJNS5_1CILi128EEENS7_ILi64EEENS7_ILi256EEEEEELi256ENS_6half_tEfNS_4arch4Sm80ELb0ELb1ELb0ELb1ELb0ELb0ELb1ELb1EEENS1_21CollectiveEpilogueFwdINS6_IJS8_SA_S9_EEENS6_IJNS7_ILi1EEESI_SI_EEESC_SE_Li256ELb1ELb1ELb1ELb0EEENS1_36VarlenDynamicPersistentTileSchedulerILi128ELi64ELi256ELi256ELb1ELb1ELb0ELb1ELb0ELb1EEEEEEEEEvNT_6ParamsE,"ax",@progbits
	.align	128
.text._ZN7cutlass13device_kernelIN5flash19enable_sm80_to_sm89INS1_16FlashAttnFwdSm80INS1_25CollectiveMainloopFwdSm80ILi8ELi1ELb0EN4cute5tupleIJNS5_1CILi128EEENS7_ILi64EEENS7_ILi256EEEEEELi256ENS_6half_tEfNS_4arch4Sm80ELb0ELb1ELb0ELb1ELb0ELb0ELb1ELb1EEENS1_21CollectiveEpilogueFwdINS6_IJS8_SA_S9_EEENS6_IJNS7_ILi1EEESI_SI_EEESC_SE_Li256ELb1ELb1ELb1ELb0EEENS1_36VarlenDynamicPersistentTileSchedulerILi128ELi64ELi256ELi256ELb1ELb1ELb0ELb1ELb0ELb1EEEEEEEEEvNT_6ParamsE:
        .type           _ZN7cutlass13device_kernelIN5flash19enable_sm80_to_sm89INS1_16FlashAttnFwdSm80INS1_25CollectiveMainloopFwdSm80ILi8ELi1ELb0EN4cute5tupleIJNS5_1CILi128EEENS7_ILi64EEENS7_ILi256EEEEEELi256ENS_6half_tEfNS_4arch4Sm80ELb0ELb1ELb0ELb1ELb0ELb0ELb1ELb1EEENS1_21CollectiveEpilogueFwdINS6_IJS8_SA_S9_EEENS6_IJNS7_ILi1EEESI_SI_EEESC_SE_Li256ELb1ELb1ELb1ELb0EEENS1_36VarlenDynamicPersistentTileSchedulerILi128ELi64ELi256ELi256ELb1ELb1ELb0ELb1ELb0ELb1EEEEEEEEEvNT_6ParamsE,@function
        .size           _ZN7cutlass13device_kernelIN5flash19enable_sm80_to_sm89INS1_16FlashAttnFwdSm80INS1_25CollectiveMainloopFwdSm80ILi8ELi1ELb0EN4cute5tupleIJNS5_1CILi128EEENS7_ILi64EEENS7_ILi256EEEEEELi256ENS_6half_tEfNS_4arch4Sm80ELb0ELb1ELb0ELb1ELb0ELb0ELb1ELb1EEENS1_21CollectiveEpilogueFwdINS6_IJS8_SA_S9_EEENS6_IJNS7_ILi1EEESI_SI_EEESC_SE_Li256ELb1ELb1ELb1ELb0EEENS1_36VarlenDynamicPersistentTileSchedulerILi128ELi64ELi256ELi256ELb1ELb1ELb0ELb1ELb0ELb1EEEEEEEEEvNT_6ParamsE,(.L_x_31 - _ZN7cutlass13device_kernelIN5flash19enable_sm80_to_sm89INS1_16FlashAttnFwdSm80INS1_25CollectiveMainloopFwdSm80ILi8ELi1ELb0EN4cute5tupleIJNS5_1CILi128EEENS7_ILi64EEENS7_ILi256EEEEEELi256ENS_6half_tEfNS_4arch4Sm80ELb0ELb1ELb0ELb1ELb0ELb0ELb1ELb1EEENS1_21CollectiveEpilogueFwdINS6_IJS8_SA_S9_EEENS6_IJNS7_ILi1EEESI_SI_EEESC_SE_Li256ELb1ELb1ELb1ELb0EEENS1_36VarlenDynamicPersistentTileSchedulerILi128ELi64ELi256ELi256ELb1ELb1ELb0ELb1ELb0ELb1EEEEEEEEEvNT_6ParamsE)
        .other          _ZN7cutlass13device_kernelIN5flash19enable_sm80_to_sm89INS1_16FlashAttnFwdSm80INS1_25CollectiveMainloopFwdSm80ILi8ELi1ELb0EN4cute5tupleIJNS5_1CILi128EEENS7_ILi64EEENS7_ILi256EEEEEELi256ENS_6half_tEfNS_4arch4Sm80ELb0ELb1ELb0ELb1ELb0ELb0ELb1ELb1EEENS1_21CollectiveEpilogueFwdINS6_IJS8_SA_S9_EEENS6_IJNS7_ILi1EEESI_SI_EEESC_SE_Li256ELb1ELb1ELb1ELb0EEENS1_36VarlenDynamicPersistentTileSchedulerILi128ELi64ELi256ELi256ELb1ELb1ELb0ELb1ELb0ELb1EEEEEEEEEvNT_6ParamsE,@"STO_CUDA_ENTRY STV_DEFAULT"
_ZN7cutlass13device_kernelIN5flash19enable_sm80_to_sm89INS1_16FlashAttnFwdSm80INS1_25CollectiveMainloopFwdSm80ILi8ELi1ELb0EN4cute5tupleIJNS5_1CILi128EEENS7_ILi64EEENS7_ILi256EEEEEELi256ENS_6half_tEfNS_4arch4Sm80ELb0ELb1ELb0ELb1ELb0ELb0ELb1ELb1EEENS1_21CollectiveEpilogueFwdINS6_IJS8_SA_S9_EEENS6_IJNS7_ILi1EEESI_SI_EEESC_SE_Li256ELb1ELb1ELb1ELb0EEENS1_36VarlenDynamicPersistentTileSchedulerILi128ELi64ELi256ELi256ELb1ELb1ELb0ELb1ELb0ELb1EEEEEEEEEvNT_6ParamsE:
[----:B------:R-:W-:Y:S01]  /*0000*/  LDC R1, c[0x0][0x37c] ;  /* 0x0000df00ff017b82 */ /* 0x000fe20000000800 */
[----:B------:R-:W-:Y:S05]  /*0010*/  EXIT ;  /* 0x000000000000794d */ /* 0x000fea0003800000 */
.L_x_13:
        /* <DEDUP_REMOVED lines=14> */
.L_x_31:


//--------------------- .text._ZN7cutlass13device_kernelIN5flash19enable_sm80_to_sm89INS1_16FlashAttnFwdSm80INS1_25CollectiveMainloopFwdSm80ILi8ELi1ELb0EN4cute5tupleIJNS5_1CILi128EEENS7_ILi48EEENS7_ILi256EEEEEELi256ENS_6half_tEfNS_4arch4Sm80ELb0ELb1ELb0ELb1ELb0ELb1ELb1ELb1EEENS1_21CollectiveEpilogueFwdINS6_IJS8_SA_S9_EEENS6_IJNS7_ILi1EEESI_SI_EEESC_SE_Li256ELb1ELb1ELb1ELb0EEENS1_36VarlenDynamicPersistentTileSchedulerILi128ELi48ELi256ELi256ELb1ELb1ELb0ELb1ELb0ELb1EEEEEEEEEvNT_6ParamsE --------------------------
	.section	.text._ZN7cutlass13device_kernelIN5flash19enable_sm80_to_sm89INS1_16FlashAttnFwdSm80INS1_25CollectiveMainloopFwdSm80ILi8ELi1ELb0EN4cute5tupleIJNS5_1CILi128EEENS7_ILi48EEENS7_ILi256EEEEEELi256ENS_6half_tEfNS_4arch4Sm80ELb0ELb1ELb0ELb1ELb0ELb1ELb1ELb1EEENS1_21CollectiveEpilogueFwdINS6_IJS8_SA_S9_EEENS6_IJNS7_ILi1EEESI_SI_EEESC_SE_Li256ELb1ELb1ELb1ELb0EEENS1_36VarlenDynamicPersistentTileSchedulerILi128ELi48ELi256ELi256ELb1ELb1ELb0ELb1ELb0ELb1EEEEEEEEEvNT_6ParamsE,"ax",@progbits
	.align	128
.text._ZN7cutlass13device_kernelIN5flash19enable_sm80_to_sm89INS1_16FlashAttnFwdSm80INS1_25CollectiveMainloopFwdSm80ILi8ELi1ELb0EN4cute5tupleIJNS5_1CILi128EEENS7_ILi48EEENS7_ILi256EEEEEELi256ENS_6half_tEfNS_4arch4Sm80ELb0ELb1ELb0ELb1ELb0ELb1ELb1ELb1EEENS1_21CollectiveEpilogueFwdINS6_IJS8_SA_S9_EEENS6_IJNS7_ILi1EEESI_SI_EEESC_SE_Li256ELb1ELb1ELb1ELb0EEENS1_36VarlenDynamicPersistentTileSchedulerILi128ELi48ELi256ELi256ELb1ELb1ELb0ELb1ELb0ELb1EEEEEEEEEvNT_6ParamsE:
        .type           _ZN7cutlass13device_kernelIN5flash19enable_sm80_to_sm89INS1_16FlashAttnFwdSm80INS1_25CollectiveMainloopFwdSm80ILi8ELi1ELb0EN4cute5tupleIJNS5_1CILi128EEENS7_ILi48EEENS7_ILi256EEEEEELi256ENS_6half_tEfNS_4arch4Sm80ELb0ELb1ELb0ELb1ELb0ELb1ELb1ELb1EEENS1_21CollectiveEpilogueFwdINS6_IJS8_SA_S9_EEENS6_IJNS7_ILi1EEESI_SI_EEESC_SE_Li256ELb1ELb1ELb1ELb0EEENS1_36VarlenDynamicPersistentTileSchedulerILi128ELi48ELi256ELi256ELb1ELb1ELb0ELb1ELb0ELb1EEEEEEEEEvNT_6ParamsE,@function
        .size           _ZN7cutlass13device_kernelIN5flash19enable_sm80_to_sm89INS1_16FlashAttnFwdSm80INS1_25CollectiveMainloopFwdSm80ILi8ELi1ELb0EN4cute5tupleIJNS5_1CILi128EEENS7_ILi48EEENS7_ILi256EEEEEELi256ENS_6half_tEfNS_4arch4Sm80ELb0ELb1ELb0ELb1ELb0ELb1ELb1ELb1EEENS1_21CollectiveEpilogueFwdINS6_IJS8_SA_S9_EEENS6_IJNS7_ILi1EEESI_SI_EEESC_SE_Li256ELb1ELb1ELb1ELb0EEENS1_36VarlenDynamicPersistentTileSchedulerILi128ELi48ELi256ELi256ELb1ELb1ELb0ELb1ELb0ELb1EEEEEEEEEvNT_6ParamsE,(.L_x_32 - _ZN7cutlass13device_kernelIN5flash19enable_sm80_to_sm89INS1_16FlashAttnFwdSm80INS1_25CollectiveMainloopFwdSm80ILi8ELi1ELb0EN4cute5tupleIJNS5_1CILi128EEENS7_ILi48EEENS7_ILi256EEEEEELi256ENS_6half_tEfNS_4arch4Sm80ELb0ELb1ELb0ELb1ELb0ELb1ELb1ELb1EEENS1_21CollectiveEpilogueFwdINS6_IJS8_SA_S9_EEENS6_IJNS7_ILi1EEESI_SI_EEESC_SE_Li256ELb1ELb1ELb1ELb0EEENS1_36VarlenDynamicPersistentTileSchedulerILi128ELi48ELi256ELi256ELb1ELb1ELb0ELb1ELb0ELb1EEEEEEEEEvNT_6ParamsE)
        .other          _ZN7cutlass13device_kernelIN5flash19enable_sm80_to_sm89INS1_16FlashAttnFwdSm80INS1_25CollectiveMainloopFwdSm80ILi8ELi1ELb0EN4cute5tupleIJNS5_1CILi128EEENS7_ILi48EEENS7_ILi256EEEEEELi256ENS_6half_tEfNS_4arch4Sm80ELb0ELb1ELb0ELb1ELb0ELb1ELb1ELb1EEENS1_21CollectiveEpilogueFwdINS6_IJS8_SA_S9_EEENS6_IJNS7_ILi1EEESI_SI_EEESC_SE_Li256ELb1ELb1ELb1ELb0EEENS1_36VarlenDynamicPersistentTileSchedulerILi128ELi48ELi256ELi256ELb1ELb1ELb0ELb1ELb0ELb1EEEEEEEEEvNT_6ParamsE,@"STO_CUDA_ENTRY STV_DEFAULT"
_ZN7cutlass13device_kernelIN5flash19enable_sm80_to_sm89INS1_16FlashAttnFwdSm80INS1_25CollectiveMainloopFwdSm80ILi8ELi1ELb0EN4cute5tupleIJNS5_1CILi128EEENS7_ILi48EEENS7_ILi256EEEEEELi256ENS_6half_tEfNS_4arch4Sm80ELb0ELb1ELb0ELb1ELb0ELb1ELb1ELb1EEENS1_21CollectiveEpilogueFwdINS6_IJS8_SA_S9_EEENS6_IJNS7_ILi1EEESI_SI_EEESC_SE_Li256ELb1ELb1ELb1ELb0EEENS1_36VarlenDynamicPersistentTileSchedulerILi128ELi48ELi256ELi256ELb1ELb1ELb0ELb1ELb0ELb1EEEEEEEEEvNT_6ParamsE:
[----:B------:R-:W-:Y:S01]  /*0000*/  LDC R1, c[0x0][0x37c] ;  /* 0x0000df00ff017b82 */ /* 0x000fe20000000800 */
[----:B------:R-:W-:Y:S05]  /*0010*/  EXIT ;  /* 0x000000000000794d */ /* 0x000fea0003800000 */
.L_x_14:
        /* <DEDUP_REMOVED lines=14> */
.L_x_32:


//--------------------- .text._ZN7cutlass13device_kernelIN5flash19enable_sm80_to_sm89INS1_16FlashAttnFwdSm80INS1_25CollectiveMainloopFwdSm80ILi8ELi1ELb0EN4cute5tupleIJNS5_1CILi128EEENS7_ILi96EEENS7_ILi256EEEEEELi256ENS_6half_tEfNS_4arch4Sm80ELb1ELb0ELb0ELb0ELb0ELb0ELb1ELb1EEENS1_21CollectiveEpilogueFwdINS6_IJS8_SA_S9_EEENS6_IJNS7_ILi1EEESI_SI_EEESC_SE_Li256ELb0ELb1ELb1ELb0EEENS1_30DynamicPersistentTileSchedulerILi256ELi256ELb1ELb1ELb0EEEEEEEEEvNT_6ParamsE --------------------------
	.section	.text._ZN7cutlass13device_kernelIN5flash19enable_sm80_to_sm89INS1_16FlashAttnFwdSm80INS1_25CollectiveMainloopFwdSm80ILi8ELi1ELb0EN4cute5tupleIJNS5_1CILi128EEENS7_ILi96EEENS7_ILi256EEEEEELi256ENS_6half_tEfNS_4arch4Sm80ELb1ELb0ELb0ELb0ELb0ELb0ELb1ELb1EEENS1_21CollectiveEpilogueFwdINS6_IJS8_SA_S9_EEENS6_IJNS7_ILi1EEESI_SI_EEESC_SE_Li256ELb0ELb1ELb1ELb0EEENS1_30DynamicPersistentTileSchedulerILi256ELi256ELb1ELb1ELb0EEEEEEEEEvNT_6ParamsE,"ax",@progbits
	.align	128
.text._ZN7cutlass13device_kernelIN5flash19enable_sm80_to_sm89INS1_16FlashAttnFwdSm80INS1_25CollectiveMainloopFwdSm80ILi8ELi1ELb0EN4cute5tupleIJNS5_1CILi128EEENS7_ILi96EEENS7_ILi256EEEEEELi256ENS_6half_tEfNS_4arch4Sm80ELb1ELb0ELb0ELb0ELb0ELb0ELb1ELb1EEENS1_21CollectiveEpilogueFwdINS6_IJS8_SA_S9_EEENS6_IJNS7_ILi1EEESI_SI_EEESC_SE_Li256ELb0ELb1ELb1ELb0EEENS1_30DynamicPersistentTileSchedulerILi256ELi256ELb1ELb1ELb0EEEEEEEEEvNT_6ParamsE:
        .type           _ZN7cutlass13device_kernelIN5flash19enable_sm80_to_sm89INS1_16FlashAttnFwdSm80INS1_25CollectiveMainloopFwdSm80ILi8ELi1ELb0EN4cute5tupleIJNS5_1CILi128EEENS7_ILi96EEENS7_ILi256EEEEEELi256ENS_6half_tEfNS_4arch4Sm80ELb1ELb0ELb0ELb0ELb0ELb0ELb1ELb1EEENS1_21CollectiveEpilogueFwdINS6_IJS8_SA_S9_EEENS6_IJNS7_ILi1EEESI_SI_EEESC_SE_Li256ELb0ELb1ELb1ELb0EEENS1_30DynamicPersistentTileSchedulerILi256ELi256ELb1ELb1ELb0EEEEEEEEEvNT_6ParamsE,@function
        .size           _ZN7cutlass13device_kernelIN5flash19enable_sm80_to_sm89INS1_16FlashAttnFwdSm80INS1_25CollectiveMainloopFwdSm80ILi8ELi1ELb0EN4cute5tupleIJNS5_1CILi128EEENS7_ILi96EEENS7_ILi256EEEEEELi256ENS_6half_tEfNS_4arch4Sm80ELb1ELb0ELb0ELb0ELb0ELb0ELb1ELb1EEENS1_21CollectiveEpilogueFwdINS6_IJS8_SA_S9_EEENS6_IJNS7_ILi1EEESI_SI_EEESC_SE_Li256ELb0ELb1ELb1ELb0EEENS1_30DynamicPersistentTileSchedulerILi256ELi256ELb1ELb1ELb0EEEEEEEEEvNT_6ParamsE,(.L_x_33 - _ZN7cutlass13device_kernelIN5flash19enable_sm80_to_sm89INS1_16FlashAttnFwdSm80INS1_25CollectiveMainloopFwdSm80ILi8ELi1ELb0EN4cute5tupleIJNS5_1CILi128EEENS7_ILi96EEENS7_ILi256EEEEEELi256ENS_6half_tEfNS_4arch4Sm80ELb1ELb0ELb0ELb0ELb0ELb0ELb1ELb1EEENS1_21CollectiveEpilogueFwdINS6_IJS8_SA_S9_EEENS6_IJNS7_ILi1EEESI_SI_EEESC_SE_Li256ELb0ELb1ELb1ELb0EEENS1_30DynamicPersistentTileSchedulerILi256ELi256ELb1ELb1ELb0EEEEEEEEEvNT_6ParamsE)
        .other          _ZN7cutlass13device_kernelIN5flash19enable_sm80_to_sm89INS1_16FlashAttnFwdSm80INS1_25CollectiveMainloopFwdSm80ILi8ELi1ELb0EN4cute5tupleIJNS5_1CILi128EEENS7_ILi96EEENS7_ILi256EEEEEELi256ENS_6half_tEfNS_4arch4Sm80ELb1ELb0ELb0ELb0ELb0ELb0ELb1ELb1EEENS1_21CollectiveEpilogueFwdINS6_IJS8_SA_S9_EEENS6_IJNS7_ILi1EEESI_SI_EEESC_SE_Li256ELb0ELb1ELb1ELb0EEENS1_30DynamicPersistentTileSchedulerILi256ELi256ELb1ELb1ELb0EEEEEEEEEvNT_6ParamsE,@"STO_CUDA_ENTRY STV_DEFAULT"
_ZN7cutlass13device_kernelIN5flash19enable_sm80_to_sm89INS1_16FlashAttnFwdSm80INS1_25CollectiveMainloopFwdSm80ILi8ELi1ELb0EN4cute5tupleIJNS5_1CILi128EEENS7_ILi96EEENS7_ILi256EEEEEELi256ENS_6half_tEfNS_4arch4Sm80ELb1ELb0ELb0ELb0ELb0ELb0ELb1ELb1EEENS1_21CollectiveEpilogueFwdINS6_IJS8_SA_S9_EEENS6_IJNS7_ILi1EEESI_SI_EEESC_SE_Li256ELb0ELb1ELb1ELb0EEENS1_30DynamicPersistentTileSchedulerILi256ELi256ELb1ELb1ELb0EEEEEEEEEvNT_6ParamsE:
[----:B------:R-:W-:Y:S01]  /*0000*/  LDC R1, c[0x0][0x37c] ;  /* 0x0000df00ff017b82 */ /* 0x000fe20000000800 */
[----:B------:R-:W-:Y:S05]  /*0010*/  EXIT ;  /* 0x000000000000794d */ /* 0x000fea0003800000 */
.L_x_15:
        /* <DEDUP_REMOVED lines=14> */
.L_x_33:


//--------------------- .text._ZN7cutlass13device_kernelIN5flash19enable_sm80_to_sm89INS1_16FlashAttnFwdSm80INS1_25CollectiveMainloopFwdSm80ILi8ELi1ELb0EN4cute5tupleIJNS5_1CILi128EEENS7_ILi64EEENS7_ILi256EEEEEELi256ENS_6half_tEfNS_4arch4Sm80ELb1ELb0ELb0ELb1ELb0ELb0ELb1ELb1EEENS1_21CollectiveEpilogueFwdINS6_IJS8_SA_S9_EEENS6_IJNS7_ILi1EEESI_SI_EEESC_SE_Li256ELb1ELb1ELb1ELb0EEENS1_36VarlenDynamicPersistentTileSchedulerILi128ELi64ELi256ELi256ELb1ELb1ELb0ELb1ELb1ELb1EEEEEEEEEvNT_6ParamsE --------------------------
	.section	.text._ZN7cutlass13device_kernelIN5flash19enable_sm80_to_sm89INS1_16FlashAttnFwdSm80INS1_25CollectiveMainloopFwdSm80ILi8ELi1ELb0EN4cute5tupleIJNS5_1CILi128EEENS7_ILi64EEENS7_ILi256EEEEEELi256ENS_6half_tEfNS_4arch4Sm80ELb1ELb0ELb0ELb1ELb0ELb0ELb1ELb1EEENS1_21CollectiveEpilogueFwdINS6_IJS8_SA_S9_EEENS6_IJNS7_ILi1EEESI_SI_EEESC_SE_Li256ELb1ELb1ELb1ELb0EEENS1_36VarlenDynamicPersistentTileSchedulerILi128ELi64ELi256ELi256ELb1ELb1ELb0ELb1ELb1ELb1EEEEEEEEEvNT_6ParamsE,"ax",@progbits
	.align	128
.text._ZN7cutlass13device_kernelIN5flash19enable_sm80_to_sm89INS1_16FlashAttnFwdSm80INS1_25CollectiveMainloopFwdSm80ILi8ELi1ELb0EN4cute5tupleIJNS5_1CILi128EEENS7_ILi64EEENS7_ILi256EEEEEELi256ENS_6half_tEfNS_4arch4Sm80ELb1ELb0ELb0ELb1ELb0ELb0ELb1ELb1EEENS1_21CollectiveEpilogueFwdINS6_IJS8_SA_S9_EEENS6_IJNS7_ILi1EEESI_SI_EEESC_SE_Li256ELb1ELb1ELb1ELb0EEENS1_36VarlenDynamicPersistentTileSchedulerILi128ELi64ELi256ELi256ELb1ELb1ELb0ELb1ELb1ELb1EEEEEEEEEvNT_6ParamsE:
        .type           _ZN7cutlass13device_kernelIN5flash19enable_sm80_to_sm89INS1_16FlashAttnFwdSm80INS1_25CollectiveMainloopFwdSm80ILi8ELi1ELb0EN4cute5tupleIJNS5_1CILi128EEENS7_ILi64EEENS7_ILi256EEEEEELi256ENS_6half_tEfNS_4arch4Sm80ELb1ELb0ELb0ELb1ELb0ELb0ELb1ELb1EEENS1_21CollectiveEpilogueFwdINS6_IJS8_SA_S9_EEENS6_IJNS7_ILi1EEESI_SI_EEESC_SE_Li256ELb1ELb1ELb1ELb0EEENS1_36VarlenDynamicPersistentTileSchedulerILi128ELi64ELi256ELi256ELb1ELb1ELb0ELb1ELb1ELb1EEEEEEEEEvNT_6ParamsE,@function
        .size           _ZN7cutlass13device_kernelIN5flash19enable_sm80_to_sm89INS1_16FlashAttnFwdSm80INS1_25CollectiveMainloopFwdSm80ILi8ELi1ELb0EN4cute5tupleIJNS5_1CILi128EEENS7_ILi64EEENS7_ILi256EEEEEELi256ENS_6half_tEfNS_4arch4Sm80ELb1ELb0ELb0ELb1ELb0ELb0ELb1ELb1EEENS1_21CollectiveEpilogueFwdINS6_IJS8_SA_S9_EEENS6_IJNS7_ILi1EEESI_SI_EEESC_SE_Li256ELb1ELb1ELb1ELb0EEENS1_36VarlenDynamicPersistentTileSchedulerILi128ELi64ELi256ELi256ELb1ELb1ELb0ELb1ELb1ELb1EEEEEEEEEvNT_6ParamsE,(.L_x_34 - _ZN7cutlass13device_kernelIN5flash19enable_sm80_to_sm89INS1_16FlashAttnFwdSm80INS1_25CollectiveMainloopFwdSm80ILi8ELi1ELb0EN4cute5tupleIJNS5_1CILi128EEENS7_ILi64EEENS7_ILi256EEEEEELi256ENS_6half_tEfNS_4arch4Sm80ELb1ELb0ELb0ELb1ELb0ELb0ELb1ELb1EEENS1_21CollectiveEpilogueFwdINS6_IJS8_SA_S9_EEENS6_IJNS7_ILi1EEESI_SI_EEESC_SE_Li256ELb1ELb1ELb1ELb0EEENS1_36VarlenDynamicPersistentTileSchedulerILi128ELi64ELi256ELi256ELb1ELb1ELb0ELb1ELb1ELb1EEEEEEEEEvNT_6ParamsE)
        .other          _ZN7cutlass13device_kernelIN5flash19enable_sm80_to_sm89INS1_16FlashAttnFwdSm80INS1_25CollectiveMainloopFwdSm80ILi8ELi1ELb0EN4cute5tupleIJNS5_1CILi128EEENS7_ILi64EEENS7_ILi256EEEEEELi256ENS_6half_tEfNS_4arch4Sm80ELb1ELb0ELb0ELb1ELb0ELb0ELb1ELb1EEENS1_21CollectiveEpilogueFwdINS6_IJS8_SA_S9_EEENS6_IJNS7_ILi1EEESI_SI_EEESC_SE_Li256ELb1ELb1ELb1ELb0EEENS1_36VarlenDynamicPersistentTileSchedulerILi128ELi64ELi256ELi256ELb1ELb1ELb0ELb1ELb1ELb1EEEEEEEEEvNT_6ParamsE,@"STO_CUDA_ENTRY STV_DEFAULT"
_ZN7cutlass13device_kernelIN5flash19enable_sm80_to_sm89INS1_16FlashAttnFwdSm80INS1_25CollectiveMainloopFwdSm80ILi8ELi1ELb0EN4cute5tupleIJNS5_1CILi128EEENS7_ILi64EEENS7_ILi256EEEEEELi256ENS_6half_tEfNS_4arch4Sm80ELb1ELb0ELb0ELb1ELb0ELb0ELb1ELb1EEENS1_21CollectiveEpilogueFwdINS6_IJS8_SA_S9_EEENS6_IJNS7_ILi1EEESI_SI_EEESC_SE_Li256ELb1ELb1ELb1ELb0EEENS1_36VarlenDynamicPersistentTileSchedulerILi128ELi64ELi256ELi256ELb1ELb1ELb0ELb1ELb1ELb1EEEEEEEEEvNT_6ParamsE:
[----:B------:R-:W-:Y:S01]  /*0000*/  LDC R1, c[0x0][0x37c] ;  /* 0x0000df00ff017b82 */ /* 0x000fe20000000800 */
[----:B------:R-:W-:Y:S05]  /*0010*/  EXIT ;  /* 0x000000000000794d */ /* 0x000fea0003800000 */
.L_x_16:
        /* <DEDUP_REMOVED lines=14> */
.L_x_34:


//--------------------- .text._ZN7cutlass13device_kernelIN5flash19enable_sm80_to_sm89INS1_16FlashAttnFwdSm80INS1_25CollectiveMainloopFwdSm80ILi8ELi1ELb0EN4cute5tupleIJNS5_1CILi128EEENS7_ILi48EEENS7_ILi256EEEEEELi256ENS_6half_tEfNS_4arch4Sm80ELb1ELb0ELb0ELb1ELb0ELb1ELb1ELb1EEENS1_21CollectiveEpilogueFwdINS6_IJS8_SA_S9_EEENS6_IJNS7_ILi1EEESI_SI_EEESC_SE_Li256ELb1ELb1ELb1ELb0EEENS1_36VarlenDynamicPersistentTileSchedulerILi128ELi48ELi256ELi256ELb1ELb1ELb0ELb1ELb1ELb1EEEEEEEEEvNT_6ParamsE --------------------------
	.section	.text._ZN7cutlass13device_kernelIN5flash19enable_sm80_to_sm89INS1_16FlashAttnFwdSm80INS1_25CollectiveMainloopFwdSm80ILi8ELi1ELb0EN4cute5tupleIJNS5_1CILi128EEENS7_ILi48EEENS7_ILi256EEEEEELi256ENS_6half_tEfNS_4arch4Sm80ELb1ELb0ELb0ELb1ELb0ELb1ELb1ELb1EEENS1_21CollectiveEpilogueFwdINS6_IJS8_SA_S9_EEENS6_IJNS7_ILi1EEESI_SI_EEESC_SE_Li256ELb1ELb1ELb1ELb0EEENS1_36VarlenDynamicPersistentTileSchedulerILi128ELi48ELi256ELi256ELb1ELb1ELb0ELb1ELb1ELb1EEEEEEEEEvNT_6ParamsE,"ax",@progbits
	.align	128
.text._ZN7cutlass13device_kernelIN5flash19enable_sm80_to_sm89INS1_16FlashAttnFwdSm80INS1_25CollectiveMainloopFwdSm80ILi8ELi1ELb0EN4cute5tupleIJNS5_1CILi128EEENS7_ILi48EEENS7_ILi256EEEEEELi256ENS_6half_tEfNS_4arch4Sm80ELb1ELb0ELb0ELb1ELb0ELb1ELb1ELb1EEENS1_21CollectiveEpilogueFwdINS6_IJS8_SA_S9_EEENS6_IJNS7_ILi1EEESI_SI_EEESC_SE_Li256ELb1ELb1ELb1ELb0EEENS1_36VarlenDynamicPersistentTileSchedulerILi128ELi48ELi256ELi256ELb1ELb1ELb0ELb1ELb1ELb1EEEEEEEEEvNT_6ParamsE:
        .type           _ZN7cutlass13device_kernelIN5flash19enable_sm80_to_sm89INS1_16FlashAttnFwdSm80INS1_25CollectiveMainloopFwdSm80ILi8ELi1ELb0EN4cute5tupleIJNS5_1CILi128EEENS7_ILi48EEENS7_ILi256EEEEEELi256ENS_6half_tEfNS_4arch4Sm80ELb1ELb0ELb0ELb1ELb0ELb1ELb1ELb1EEENS1_21CollectiveEpilogueFwdINS6_IJS8_SA_S9_EEENS6_IJNS7_ILi1EEESI_SI_EEESC_SE_Li256ELb1ELb1ELb1ELb0EEENS1_36VarlenDynamicPersistentTileSchedulerILi128ELi48ELi256ELi256ELb1ELb1ELb0ELb1ELb1ELb1EEEEEEEEEvNT_6ParamsE,@function
        .size           _ZN7cutlass13device_kernelIN5flash19enable_sm80_to_sm89INS1_16FlashAttnFwdSm80INS1_25CollectiveMainloopFwdSm80ILi8ELi1ELb0EN4cute5tupleIJNS5_1CILi128EEENS7_ILi48EEENS7_ILi256EEEEEELi256ENS_6half_tEfNS_4arch4Sm80ELb1ELb0ELb0ELb1ELb0ELb1ELb1ELb1EEENS1_21CollectiveEpilogueFwdINS6_IJS8_SA_S9_EEENS6_IJNS7_ILi1EEESI_SI_EEESC_SE_Li256ELb1ELb1ELb1ELb0EEENS1_36VarlenDynamicPersistentTileSchedulerILi128ELi48ELi256ELi256ELb1ELb1ELb0ELb1ELb1ELb1EEEEEEEEEvNT_6ParamsE,(.L_x_35 - _ZN7cutlass13device_kernelIN5flash19enable_sm80_to_sm89INS1_16FlashAttnFwdSm80INS1_25CollectiveMainloopFwdSm80ILi8ELi1ELb0EN4cute5tupleIJNS5_1CILi128EEENS7_ILi48EEENS7_ILi256EEEEEELi256ENS_6half_tEfNS_4arch4Sm80ELb1ELb0ELb0ELb1ELb0ELb1ELb1ELb1EEENS1_21CollectiveEpilogueFwdINS6_IJS8_SA_S9_EEENS6_IJNS7_ILi1EEESI_SI_EEESC_SE_Li256ELb1ELb1ELb1ELb0EEENS1_36VarlenDynamicPersistentTileSchedulerILi128ELi48ELi256ELi256ELb1ELb1ELb0ELb1ELb1ELb1EEEEEEEEEvNT_6ParamsE)
        .other          _ZN7cutlass13device_kernelIN5flash19enable_sm80_to_sm89INS1_16FlashAttnFwdSm80INS1_25CollectiveMainloopFwdSm80ILi8ELi1ELb0EN4cute5tupleIJNS5_1CILi128EEENS7_ILi48EEENS7_ILi256EEEEEELi256ENS_6half_tEfNS_4arch4Sm80ELb1ELb0ELb0ELb1ELb0ELb1ELb1ELb1EEENS1_21CollectiveEpilogueFwdINS6_IJS8_SA_S9_EEENS6_IJNS7_ILi1EEESI_SI_EEESC_SE_Li256ELb1ELb1ELb1ELb0EEENS1_36VarlenDynamicPersistentTileSchedulerILi128ELi48ELi256ELi256ELb1ELb1ELb0ELb1ELb1ELb1EEEEEEEEEvNT_6ParamsE,@"STO_CUDA_ENTRY STV_DEFAULT"
_ZN7cutlass13device_kernelIN5flash19enable_sm80_to_sm89INS1_16FlashAttnFwdSm80INS1_25CollectiveMainloopFwdSm80ILi8ELi1ELb0EN4cute5tupleIJNS5_1CILi128EEENS7_ILi48EEENS7_ILi256EEEEEELi256ENS_6half_tEfNS_4arch4Sm80ELb1ELb0ELb0ELb1ELb0ELb1ELb1ELb1EEENS1_21CollectiveEpilogueFwdINS6_IJS8_SA_S9_EEENS6_IJNS7_ILi1EEESI_SI_EEESC_SE_Li256ELb1ELb1ELb1ELb0EEENS1_36VarlenDynamicPersistentTileSchedulerILi128ELi48ELi256ELi256ELb1ELb1ELb0ELb1ELb1ELb1EEEEEEEEEvNT_6ParamsE:
[----:B------:R-:W-:Y:S01]  /*0000*/  LDC R1, c[0x0][0x37c] ;  /* 0x0000df00ff017b82 */ /* 0x000fe20000000800 */
[----:B------:R-:W-:Y:S05]  /*0010*/  EXIT ;  /* 0x000000000000794d */ /* 0x000fea0003800000 */
.L_x_17:
        /* <DEDUP_REMOVED lines=14> */
.L_x_35:


//--------------------- .nv.shared.reserved.0     --------------------------
	.section	.nv.shared.reserved.0,"aw",@nobits
	.weak		__nv_reservedSMEM_offset_0_alias
	.size		__nv_reservedSMEM_offset_0_alias, 0, 64
	.other		__nv_reservedSMEM_offset_0_alias,@"STO_CUDA_RESERVED_SHARED STV_DEFAULT"
__nv_reservedSMEM_offset_0_alias:
	.zero		0
	.zero		64


//--------------------- .nv.global                --------------------------
	.section	.nv.global,"aw",@nobits
.nv.global:
	.type		_ZN72_INTERNAL_fe87a6e7_36_flash_fwd_hdim256_fp16_split_sm80_cu_a6473388_32874cute1_E,@object
	.size		_ZN72_INTERNAL_fe87a6e7_36_flash_fwd_hdim256_fp16_split_sm80_cu_a6473388_32874cute1_E,(_ZN72_INTERNAL_fe87a6e7_36_flash_fwd_hdim256_fp16_split_sm80_cu_a6473388_32874cuda3std3__45__cpo6cbeginE - _ZN72_INTERNAL_fe87a6e7_36_flash_fwd_hdim256_fp16_split_sm80_cu_a6473388_32874cute1_E)
_ZN72_INTERNAL_fe87a6e7_36_flash_fwd_hdim256_fp16_split_sm80_cu_a6473388_32874cute1_E:
	.zero		1
	.type		_ZN72_INTERNAL_fe87a6e7_36_flash_fwd_hdim256_fp16_split_sm80_cu_a6473388_32874cuda3std3__45__cpo6cbeginE,@object
	.size		_ZN72_INTERNAL_fe87a6e7_36_flash_fwd_hdim256_fp16_split_sm80_cu_a6473388_32874cuda3std3__45__cpo6cbeginE,(_ZN72_INTERNAL_fe87a6e7_36_flash_fwd_hdim256_fp16_split_sm80_cu_a6473388_32874cuda3std3__48in_placeE - _ZN72_INTERNAL_fe87a6e7_36_flash_fwd_hdim256_fp16_split_sm80_cu_a6473388_32874cuda3std3__45__cpo6cbeginE)
_ZN72_INTERNAL_fe87a6e7_36_flash_fwd_hdim256_fp16_split_sm80_cu_a6473388_32874cuda3std3__45__cpo6cbeginE:
	.zero		1
	.type		_ZN72_INTERNAL_fe87a6e7_36_flash_fwd_hdim256_fp16_split_sm80_cu_a6473388_32874cuda3std3__48in_placeE,@object
	.size		_ZN72_INTERNAL_fe87a6e7_36_flash_fwd_hdim256_fp16_split_sm80_cu_a6473388_32874cuda3std3__48in_placeE,(_ZN72_INTERNAL_fe87a6e7_36_flash_fwd_hdim256_fp16_split_sm80_cu_a6473388_32874cuda3std6ranges3__45__cpo9iter_moveE - _ZN72_INTERNAL_fe87a6e7_36_flash_fwd_hdim256_fp16_split_sm80_cu_a6473388_32874cuda3std3__48in_placeE)
_ZN72_INTERNAL_fe87a6e7_36_flash_fwd_hdim256_fp16_split_sm80_cu_a6473388_32874cuda3std3__48in_placeE:
	.zero		1
	.type		_ZN72_INTERNAL_fe87a6e7_36_flash_fwd_hdim256_fp16_split_sm80_cu_a6473388_32874cuda3std6ranges3__45__cpo9iter_moveE,@object
	.size		_ZN72_INTERNAL_fe87a6e7_36_flash_fwd_hdim256_fp16_split_sm80_cu_a6473388_32874cuda3std6ranges3__45__cpo9iter_moveE,(_ZN72_INTERNAL_fe87a6e7_36_flash_fwd_hdim256_fp16_split_sm80_cu_a6473388_32874cuda3std3__45__cpo5beginE - _ZN72_INTERNAL_fe87a6e7_36_flash_fwd_hdim256_fp16_split_sm80_cu_a6473388_32874cuda3std6ranges3__45__cpo9iter_moveE)
_ZN72_INTERNAL_fe87a6e7_36_flash_fwd_hdim256_fp16_split_sm80_cu_a6473388_32874cuda3std6ranges3__45__cpo9iter_moveE:
	.zero		1
	.type		_ZN72_INTERNAL_fe87a6e7_36_flash_fwd_hdim256_fp16_split_sm80_cu_a6473388_32874cuda3std3__45__cpo5beginE,@object
	.size		_ZN72_INTERNAL_fe87a6e7_36_flash_fwd_hdim256_fp16_split_sm80_cu_a6473388_32874cuda3std3__45__cpo5beginE,(_ZN72_INTERNAL_fe87a6e7_36_flash_fwd_hdim256_fp16_split_sm80_cu_a6473388_32874cuda3std3__474_GLOBAL__N__fe87a6e7_36_flash_fwd_hdim256_fp16_split_sm80_cu_a6473388_32876ignoreE - _ZN72_INTERNAL_fe87a6e7_36_flash_fwd_hdim256_fp16_split_sm80_cu_a6473388_32874cuda3std3__45__cpo5beginE)
_ZN72_INTERNAL_fe87a6e7_36_flash_fwd_hdim256_fp16_split_sm80_cu_a6473388_32874cuda3std3__45__cpo5beginE:
	.zero		1
	.type		_ZN72_INTERNAL_fe87a6e7_36_flash_fwd_hdim256_fp16_split_sm80_cu_a6473388_32874cuda3std3__474_GLOBAL__N__fe87a6e7_36_flash_fwd_hdim256_fp16_split_sm80_cu_a6473388_32876ignoreE,@object
	.size		_ZN72_INTERNAL_fe87a6e7_36_flash_fwd_hdim256_fp16_split_sm80_cu_a6473388_32874cuda3std3__474_GLOBAL__N__fe87a6e7_36_flash_fwd_hdim256_fp16_split_sm80_cu_a6473388_32876ignoreE,(_ZN72_INTERNAL_fe87a6e7_36_flash_fwd_hdim256_fp16_split_sm80_cu_a6473388_32874cute7productE - _ZN72_INTERNAL_fe87a6e7_36_flash_fwd_hdim256_fp16_split_sm80_cu_a6473388_32874cuda3std3__474_GLOBAL__N__fe87a6e7_36_flash_fwd_hdim256_fp16_split_sm80_cu_a6473388_32876ignoreE)
_ZN72_INTERNAL_fe87a6e7_36_flash_fwd_hdim256_fp16_split_sm80_cu_a6473388_32874cuda3std3__474_GLOBAL__N__fe87a6e7_36_flash_fwd_hdim256_fp16_split_sm80_cu_a6473388_32876ignoreE:
	.zero		1
	.type		_ZN72_INTERNAL_fe87a6e7_36_flash_fwd_hdim256_fp16_split_sm80_cu_a6473388_32874cute7productE,@object
	.size		_ZN72_INTERNAL_fe87a6e7_36_flash_fwd_hdim256_fp16_split_sm80_cu_a6473388_32874cute7productE,(_ZN72_INTERNAL_fe87a6e7_36_flash_fwd_hdim256_fp16_split_sm80_cu_a6473388_32874cuda3std3__45__cpo3endE - _ZN72_INTERNAL_fe87a6e7_36_flash_fwd_hdim256_fp16_split_sm80_cu_a6473388_32874cute7productE)
_ZN72_INTERNAL_fe87a6e7_36_flash_fwd_hdim256_fp16_split_sm80_cu_a6473388_32874cute7productE:
	.zero		1
	.type		_ZN72_INTERNAL_fe87a6e7_36_flash_fwd_hdim256_fp16_split_sm80_cu_a6473388_32874cuda3std3__45__cpo3endE,@object
	.size		_ZN72_INTERNAL_fe87a6e7_36_flash_fwd_hdim256_fp16_split_sm80_cu_a6473388_32874cuda3std3__45__cpo3endE,(_ZN72_INTERNAL_fe87a6e7_36_flash_fwd_hdim256_fp16_split_sm80_cu_a6473388_32874cuda3std3__419piecewise_constructE - _ZN72_INTERNAL_fe87a6e7_36_flash_fwd_hdim256_fp16_split_sm80_cu_a6473388_32874cuda3std3__45__cpo3endE)
_ZN72_INTERNAL_fe87a6e7_36_flash_fwd_hdim256_fp16_split_sm80_cu_a6473388_32874cuda3std3__45__cpo3endE:
	.zero		1
	.type		_ZN72_INTERNAL_fe87a6e7_36_flash_fwd_hdim256_fp16_split_sm80_cu_a6473388_32874cuda3std3__419piecewise_constructE,@object
	.size		_ZN72_INTERNAL_fe87a6e7_36_flash_fwd_hdim256_fp16_split_sm80_cu_a6473388_32874cuda3std3__419piecewise_constructE,(_ZN72_INTERNAL_fe87a6e7_36_flash_fwd_hdim256_fp16_split_sm80_cu_a6473388_32874cuda3std3__45__cpo4cendE - _ZN72_INTERNAL_fe87a6e7_36_flash_fwd_hdim256_fp16_split_sm80_cu_a6473388_32874cuda3std3__419piecewise_constructE)
_ZN72_INTERNAL_fe87a6e7_36_flash_fwd_hdim256_fp16_split_sm80_cu_a6473388_32874cuda3std3__419piecewise_constructE:
	.zero		1
	.type		_ZN72_INTERNAL_fe87a6e7_36_flash_fwd_hdim256_fp16_split_sm80_cu_a6473388_32874cuda3std3__45__cpo4cendE,@object
	.size		_ZN72_INTERNAL_fe87a6e7_36_flash_fwd_hdim256_fp16_split_sm80_cu_a6473388_32874cuda3std3__45__cpo4cendE,(_ZN72_INTERNAL_fe87a6e7_36_flash_fwd_hdim256_fp16_split_sm80_cu_a6473388_32874cuda3std6ranges3__45__cpo4swapE - _ZN72_INTERNAL_fe87a6e7_36_flash_fwd_hdim256_fp16_split_sm80_cu_a6473388_32874cuda3std3__45__cpo4cendE)
_ZN72_INTERNAL_fe87a6e7_36_flash_fwd_hdim256_fp16_split_sm80_cu_a6473388_32874cuda3std3__45__cpo4cendE:
	.zero		1
	.type		_ZN72_INTERNAL_fe87a6e7_36_flash_fwd_hdim256_fp16_split_sm80_cu_a6473388_32874cuda3std6ranges3__45__cpo4swapE,@object
	.size		_ZN72_INTERNAL_fe87a6e7_36_flash_fwd_hdim256_fp16_split_sm80_cu_a6473388_32874cuda3std6ranges3__45__cpo4swapE,(.L_7 - _ZN72_INTERNAL_fe87a6e7_36_flash_fwd_hdim256_fp16_split_sm80_cu_a6473388_32874cuda3std6ranges3__45__cpo4swapE)
_ZN72_INTERNAL_fe87a6e7_36_flash_fwd_hdim256_fp16_split_sm80_cu_a6473388_32874cuda3std6ranges3__45__cpo4swapE:
	.zero		1
.L_7:


//--------------------- .nv.constant0._ZN7cutlass13device_kernelIN5flash19enable_sm80_to_sm89INS1_16FlashAttnFwdSm80INS1_25CollectiveMainloopFwdSm80ILi8ELi1ELb1EN4cute5tupleIJNS5_1CILi128EEENS7_ILi64EEENS7_ILi256EEEEEELi256ENS_6half_tEfNS_4arch4Sm80ELb0ELb0ELb0ELb0ELb0ELb0ELb1ELb1EEENS1_21CollectiveEpilogueFwdINS6_IJS8_SA_S9_EEENS6_IJNS7_ILi1EEESI_SI_EEESC_SE_Li256ELb0ELb1ELb1ELb0EEENS1_19SingleTileSchedulerILb0ELb1ELb1ELi128EEEEEEEEEvNT_6ParamsE --------------------------
	.section	.nv.constant0._ZN7cutlass13device_kernelIN5flash19enable_sm80_to_sm89INS1_16FlashAttnFwdSm80INS1_25CollectiveMainloopFwdSm80ILi8ELi1ELb1EN4cute5tupleIJNS5_1CILi128EEENS7_ILi64EEENS7_ILi256EEEEEELi256ENS_6half_tEfNS_4arch4Sm80ELb0ELb0ELb0ELb0ELb0ELb0ELb1ELb1EEENS1_21CollectiveEpilogueFwdINS6_IJS8_SA_S9_EEENS6_IJNS7_ILi1EEESI_SI_EEESC_SE_Li256ELb0ELb1ELb1ELb0EEENS1_19SingleTileSchedulerILb0ELb1ELb1ELi128EEEEEEEEEvNT_6ParamsE,"a",@progbits
	.sectionflags	@""
	.align	4
.nv.constant0._ZN7cutlass13device_kernelIN5flash19enable_sm80_to_sm89INS1_16FlashAttnFwdSm80INS1_25CollectiveMainloopFwdSm80ILi8ELi1ELb1EN4cute5tupleIJNS5_1CILi128EEENS7_ILi64EEENS7_ILi256EEEEEELi256ENS_6half_tEfNS_4arch4Sm80ELb0ELb0ELb0ELb0ELb0ELb0ELb1ELb1EEENS1_21CollectiveEpilogueFwdINS6_IJS8_SA_S9_EEENS6_IJNS7_ILi1EEESI_SI_EEESC_SE_Li256ELb0ELb1ELb1ELb0EEENS1_19SingleTileSchedulerILb0ELb1ELb1ELi128EEEEEEEEEvNT_6ParamsE:
	.zero		1944


//--------------------- .nv.constant0._ZN7cutlass13device_kernelIN5flash19enable_sm80_to_sm89INS1_16FlashAttnFwdSm80INS1_25CollectiveMainloopFwdSm80ILi8ELi1ELb1EN4cute5tupleIJNS5_1CILi128EEENS7_ILi48EEENS7_ILi256EEEEEELi256ENS_6half_tEfNS_4arch4Sm80ELb0ELb0ELb0ELb1ELb0ELb0ELb1ELb1EEENS1_21CollectiveEpilogueFwdINS6_IJS8_SA_S9_EEENS6_IJNS7_ILi1EEESI_SI_EEESC_SE_Li256ELb1ELb1ELb1ELb0EEENS1_36VarlenDynamicPersistentTileSchedulerILi128ELi48ELi256ELi256ELb1ELb1ELb0ELb0ELb1ELb1EEEEEEEEEvNT_6ParamsE --------------------------
	.section	.nv.constant0._ZN7cutlass13device_kernelIN5flash19enable_sm80_to_sm89INS1_16FlashAttnFwdSm80INS1_25CollectiveMainloopFwdSm80ILi8ELi1ELb1EN4cute5tupleIJNS5_1CILi128EEENS7_ILi48EEENS7_ILi256EEEEEELi256ENS_6half_tEfNS_4arch4Sm80ELb0ELb0ELb0ELb1ELb0ELb0ELb1ELb1EEENS1_21CollectiveEpilogueFwdINS6_IJS8_SA_S9_EEENS6_IJNS7_ILi1EEESI_SI_EEESC_SE_Li256ELb1ELb1ELb1ELb0EEENS1_36VarlenDynamicPersistentTileSchedulerILi128ELi48ELi256ELi256ELb1ELb1ELb0ELb0ELb1ELb1EEEEEEEEEvNT_6ParamsE,"a",@progbits
	.sectionflags	@""
	.align	4
.nv.constant0._ZN7cutlass13device_kernelIN5flash19enable_sm80_to_sm89INS1_16FlashAttnFwdSm80INS1_25CollectiveMainloopFwdSm80ILi8ELi1ELb1EN4cute5tupleIJNS5_1CILi128EEENS7_ILi48EEENS7_ILi256EEEEEELi256ENS_6half_tEfNS_4arch4Sm80ELb0ELb0ELb0ELb1ELb0ELb0ELb1ELb1EEENS1_21CollectiveEpilogueFwdINS6_IJS8_SA_S9_EEENS6_IJNS7_ILi1EEESI_SI_EEESC_SE_Li256ELb1ELb1ELb1ELb0EEENS1_36VarlenDynamicPersistentTileSchedulerILi128ELi48ELi256ELi256ELb1ELb1ELb0ELb0ELb1ELb1EEEEEEEEEvNT_6ParamsE:
	.zero		1976


//--------------------- .nv.constant0._ZN7cutlass13device_kernelIN5flash19enable_sm80_to_sm89INS1_16FlashAttnFwdSm80INS1_25CollectiveMainloopFwdSm80ILi8ELi1ELb0EN4cute5tupleIJNS5_1CILi128EEENS7_ILi32EEENS7_ILi256EEEEEELi256ENS_6half_tEfNS_4arch4Sm80ELb0ELb0ELb0ELb1ELb0ELb1ELb1ELb1EEENS1_21CollectiveEpilogueFwdINS6_IJS8_SA_S9_EEENS6_IJNS7_ILi1EEESI_SI_EEESC_SE_Li256ELb1ELb1ELb1ELb0EEENS1_36VarlenDynamicPersistentTileSchedulerILi128ELi32ELi256ELi256ELb1ELb1ELb0ELb0ELb1ELb1EEEEEEEEEvNT_6ParamsE --------------------------
	.section	.nv.constant0._ZN7cutlass13device_kernelIN5flash19enable_sm80_to_sm89INS1_16FlashAttnFwdSm80INS1_25CollectiveMainloopFwdSm80ILi8ELi1ELb0EN4cute5tupleIJNS5_1CILi128EEENS7_ILi32EEENS7_ILi256EEEEEELi256ENS_6half_tEfNS_4arch4Sm80ELb0ELb0ELb0ELb1ELb0ELb1ELb1ELb1EEENS1_21CollectiveEpilogueFwdINS6_IJS8_SA_S9_EEENS6_IJNS7_ILi1EEESI_SI_EEESC_SE_Li256ELb1ELb1ELb1ELb0EEENS1_36VarlenDynamicPersistentTileSchedulerILi128ELi32ELi256ELi256ELb1ELb1ELb0ELb0ELb1ELb1EEEEEEEEEvNT_6ParamsE,"a",@progbits
	.sectionflags	@""
	.align	4
.nv.constant0._ZN7cutlass13device_kernelIN5flash19enable_sm80_to_sm89INS1_16FlashAttnFwdSm80INS1_25CollectiveMainloopFwdSm80ILi8ELi1ELb0EN4cute5tupleIJNS5_1CILi128EEENS7_ILi32EEENS7_ILi256EEEEEELi256ENS_6half_tEfNS_4arch4Sm80ELb0ELb0ELb0ELb1ELb0ELb1ELb1ELb1EEENS1_21CollectiveEpilogueFwdINS6_IJS8_SA_S9_EEENS6_IJNS7_ILi1EEESI_SI_EEESC_SE_Li256ELb1ELb1ELb1ELb0EEENS1_36VarlenDynamicPersistentTileSchedulerILi128ELi32ELi256ELi256ELb1ELb1ELb0ELb0ELb1ELb1EEEEEEEEEvNT_6ParamsE:
	.zero		1976


//--------------------- .nv.constant0._ZN7cutlass13device_kernelIN5flash19enable_sm80_to_sm89INS1_16FlashAttnFwdSm80INS1_25CollectiveMainloopFwdSm80ILi8ELi1ELb1EN4cute5tupleIJNS5_1CILi128EEENS7_ILi48EEENS7_ILi256EEEEEELi256ENS_6half_tEfNS_4arch4Sm80ELb0ELb1ELb0ELb0ELb0ELb0ELb1ELb1EEENS1_21CollectiveEpilogueFwdINS6_IJS8_SA_S9_EEENS6_IJNS7_ILi1EEESI_SI_EEESC_SE_Li256ELb0ELb1ELb1ELb0EEENS1_19SingleTileSchedulerILb0ELb1ELb1ELi128EEEEEEEEEvNT_6ParamsE --------------------------
	.section	.nv.constant0._ZN7cutlass13device_kernelIN5flash19enable_sm80_to_sm89INS1_16FlashAttnFwdSm80INS1_25CollectiveMainloopFwdSm80ILi8ELi1ELb1EN4cute5tupleIJNS5_1CILi128EEENS7_ILi48EEENS7_ILi256EEEEEELi256ENS_6half_tEfNS_4arch4Sm80ELb0ELb1ELb0ELb0ELb0ELb0ELb1ELb1EEENS1_21CollectiveEpilogueFwdINS6_IJS8_SA_S9_EEENS6_IJNS7_ILi1EEESI_SI_EEESC_SE_Li256ELb0ELb1ELb1ELb0EEENS1_19SingleTileSchedulerILb0ELb1ELb1ELi128EEEEEEEEEvNT_6ParamsE,"a",@progbits
	.sectionflags	@""
	.align	4
.nv.constant0._ZN7cutlass13device_kernelIN5flash19enable_sm80_to_sm89INS1_16FlashAttnFwdSm80INS1_25CollectiveMainloopFwdSm80ILi8ELi1ELb1EN4cute5tupleIJNS5_1CILi128EEENS7_ILi48EEENS7_ILi256EEEEEELi256ENS_6half_tEfNS_4arch4Sm80ELb0ELb1ELb0ELb0ELb0ELb0ELb1ELb1EEENS1_21CollectiveEpilogueFwdINS6_IJS8_SA_S9_EEENS6_IJNS7_ILi1EEESI_SI_EEESC_SE_Li256ELb0ELb1ELb1ELb0EEENS1_19SingleTileSchedulerILb0ELb1ELb1ELi128EEEEEEEEEvNT_6ParamsE:
	.zero		1944


//--------------------- .nv.constant0._ZN7cutlass13device_kernelIN5flash19enable_sm80_to_sm89INS1_16FlashAttnFwdSm80INS1_25CollectiveMainloopFwdSm80ILi8ELi1ELb1EN4cute5tupleIJNS5_1CILi128EEENS7_ILi48EEENS7_ILi256EEEEEELi256ENS_6half_tEfNS_4arch4Sm80ELb0ELb1ELb0ELb1ELb0ELb0ELb1ELb1EEENS1_21CollectiveEpilogueFwdINS6_IJS8_SA_S9_EEENS6_IJNS7_ILi1EEESI_SI_EEESC_SE_Li256ELb1ELb1ELb1ELb0EEENS1_36VarlenDynamicPersistentTileSchedulerILi128ELi48ELi256ELi256ELb1ELb1ELb0ELb1ELb0ELb1EEEEEEEEEvNT_6ParamsE --------------------------
	.section	.nv.constant0._ZN7cutlass13device_kernelIN5flash19enable_sm80_to_sm89INS1_16FlashAttnFwdSm80INS1_25CollectiveMainloopFwdSm80ILi8ELi1ELb1EN4cute5tupleIJNS5_1CILi128EEENS7_ILi48EEENS7_ILi256EEEEEELi256ENS_6half_tEfNS_4arch4Sm80ELb0ELb1ELb0ELb1ELb0ELb0ELb1ELb1EEENS1_21CollectiveEpilogueFwdINS6_IJS8_SA_S9_EEENS6_IJNS7_ILi1EEESI_SI_EEESC_SE_Li256ELb1ELb1ELb1ELb0EEENS1_36VarlenDynamicPersistentTileSchedulerILi128ELi48ELi256ELi256ELb1ELb1ELb0ELb1ELb0ELb1EEEEEEEEEvNT_6ParamsE,"a",@progbits
	.sectionflags	@""
	.align	4
.nv.constant0._ZN7cutlass13device_kernelIN5flash19enable_sm80_to_sm89INS1_16FlashAttnFwdSm80INS1_25CollectiveMainloopFwdSm80ILi8ELi1ELb1EN4cute5tupleIJNS5_1CILi128EEENS7_ILi48EEENS7_ILi256EEEEEELi256ENS_6half_tEfNS_4arch4Sm80ELb0ELb1ELb0ELb1ELb0ELb0ELb1ELb1EEENS1_21CollectiveEpilogueFwdINS6_IJS8_SA_S9_EEENS6_IJNS7_ILi1EEESI_SI_EEESC_SE_Li256ELb1ELb1ELb1ELb0EEENS1_36VarlenDynamicPersistentTileSchedulerILi128ELi48ELi256ELi256ELb1ELb1ELb0ELb1ELb0ELb1EEEEEEEEEvNT_6ParamsE:
	.zero		1976


//--------------------- .nv.constant0._ZN7cutlass13device_kernelIN5flash19enable_sm80_to_sm89INS1_16FlashAttnFwdSm80INS1_25CollectiveMainloopFwdSm80ILi8ELi1ELb0EN4cute5tupleIJNS5_1CILi128EEENS7_ILi32EEENS7_ILi256EEEEEELi256ENS_6half_tEfNS_4arch4Sm80ELb0ELb1ELb0ELb1ELb0ELb1ELb1ELb1EEENS1_21CollectiveEpilogueFwdINS6_IJS8_SA_S9_EEENS6_IJNS7_ILi1EEESI_SI_EEESC_SE_Li256ELb1ELb1ELb1ELb0EEENS1_36VarlenDynamicPersistentTileSchedulerILi128ELi32ELi256ELi256ELb1ELb1ELb0ELb1ELb0ELb1EEEEEEEEEvNT_6ParamsE --------------------------
	.section	.nv.constant0._ZN7cutlass13device_kernelIN5flash19enable_sm80_to_sm89INS1_16FlashAttnFwdSm80INS1_25CollectiveMainloopFwdSm80ILi8ELi1ELb0EN4cute5tupleIJNS5_1CILi128EEENS7_ILi32EEENS7_ILi256EEEEEELi256ENS_6half_tEfNS_4arch4Sm80ELb0ELb1ELb0ELb1ELb0ELb1ELb1ELb1EEENS1_21CollectiveEpilogueFwdINS6_IJS8_SA_S9_EEENS6_IJNS7_ILi1EEESI_SI_EEESC_SE_Li256ELb1ELb1ELb1ELb0EEENS1_36VarlenDynamicPersistentTileSchedulerILi128ELi32ELi256ELi256ELb1ELb1ELb0ELb1ELb0ELb1EEEEEEEEEvNT_6ParamsE,"a",@progbits
	.sectionflags	@""
	.align	4
.nv.constant0._ZN7cutlass13device_kernelIN5flash19enable_sm80_to_sm89INS1_16FlashAttnFwdSm80INS1_25CollectiveMainloopFwdSm80ILi8ELi1ELb0EN4cute5tupleIJNS5_1CILi128EEENS7_ILi32EEENS7_ILi256EEEEEELi256ENS_6half_tEfNS_4arch4Sm80ELb0ELb1ELb0ELb1ELb0ELb1ELb1ELb1EEENS1_21CollectiveEpilogueFwdINS6_IJS8_SA_S9_EEENS6_IJNS7_ILi1EEESI_SI_EEESC_SE_Li256ELb1ELb1ELb1ELb0EEENS1_36VarlenDynamicPersistentTileSchedulerILi128ELi32ELi256ELi256ELb1ELb1ELb0ELb1ELb0ELb1EEEEEEEEEvNT_6ParamsE:
	.zero		1976


//--------------------- .nv.constant0._ZN7cutlass13device_kernelIN5flash19enable_sm80_to_sm89INS1_16FlashAttnFwdSm80INS1_25CollectiveMainloopFwdSm80ILi8ELi1ELb1EN4cute5tupleIJNS5_1CILi128EEENS7_ILi64EEENS7_ILi256EEEEEELi256ENS_6half_tEfNS_4arch4Sm80ELb1ELb0ELb0ELb0ELb0ELb0ELb1ELb1EEENS1_21CollectiveEpilogueFwdINS6_IJS8_SA_S9_EEENS6_IJNS7_ILi1EEESI_SI_EEESC_SE_Li256ELb0ELb1ELb1ELb0EEENS1_30DynamicPersistentTileSchedulerILi256ELi256ELb1ELb1ELb0EEEEEEEEEvNT_6ParamsE --------------------------
	.section	.nv.constant0._ZN7cutlass13device_kernelIN5flash19enable_sm80_to_sm89INS1_16FlashAttnFwdSm80INS1_25CollectiveMainloopFwdSm80ILi8ELi1ELb1EN4cute5tupleIJNS5_1CILi128EEENS7_ILi64EEENS7_ILi256EEEEEELi256ENS_6half_tEfNS_4arch4Sm80ELb1ELb0ELb0ELb0ELb0ELb0ELb1ELb1EEENS1_21CollectiveEpilogueFwdINS6_IJS8_SA_S9_EEENS6_IJNS7_ILi1EEESI_SI_EEESC_SE_Li256ELb0ELb1ELb1ELb0EEENS1_30DynamicPersistentTileSchedulerILi256ELi256ELb1ELb1ELb0EEEEEEEEEvNT_6ParamsE,"a",@progbits
	.sectionflags	@""
	.align	4
.nv.constant0._ZN7cutlass13device_kernelIN5flash19enable_sm80_to_sm89INS1_16FlashAttnFwdSm80INS1_25CollectiveMainloopFwdSm80ILi8ELi1ELb1EN4cute5tupleIJNS5_1CILi128EEENS7_ILi64EEENS7_ILi256EEEEEELi256ENS_6half_tEfNS_4arch4Sm80ELb1ELb0ELb0ELb0ELb0ELb0ELb1ELb1EEENS1_21CollectiveEpilogueFwdINS6_IJS8_SA_S9_EEENS6_IJNS7_ILi1EEESI_SI_EEESC_SE_Li256ELb0ELb1ELb1ELb0EEENS1_30DynamicPersistentTileSchedulerILi256ELi256ELb1ELb1ELb0EEEEEEEEEvNT_6ParamsE:
	.zero		1960


//--------------------- .nv.constant0._ZN7cutlass13device_kernelIN5flash19enable_sm80_to_sm89INS1_16FlashAttnFwdSm80INS1_25CollectiveMainloopFwdSm80ILi8ELi1ELb1EN4cute5tupleIJNS5_1CILi128EEENS7_ILi48EEENS7_ILi256EEEEEELi256ENS_6half_tEfNS_4arch4Sm80ELb1ELb0ELb0ELb1ELb0ELb0ELb1ELb1EEENS1_21CollectiveEpilogueFwdINS6_IJS8_SA_S9_EEENS6_IJNS7_ILi1EEESI_SI_EEESC_SE_Li256ELb1ELb1ELb1ELb0EEENS1_36VarlenDynamicPersistentTileSchedulerILi128ELi48ELi256ELi256ELb1ELb1ELb0ELb1ELb1ELb1EEEEEEEEEvNT_6ParamsE --------------------------
	.section	.nv.constant0._ZN7cutlass13device_kernelIN5flash19enable_sm80_to_sm89INS1_16FlashAttnFwdSm80INS1_25CollectiveMainloopFwdSm80ILi8ELi1ELb1EN4cute5tupleIJNS5_1CILi128EEENS7_ILi48EEENS7_ILi256EEEEEELi256ENS_6half_tEfNS_4arch4Sm80ELb1ELb0ELb0ELb1ELb0ELb0ELb1ELb1EEENS1_21CollectiveEpilogueFwdINS6_IJS8_SA_S9_EEENS6_IJNS7_ILi1EEESI_SI_EEESC_SE_Li256ELb1ELb1ELb1ELb0EEENS1_36VarlenDynamicPersistentTileSchedulerILi128ELi48ELi256ELi256ELb1ELb1ELb0ELb1ELb1ELb1EEEEEEEEEvNT_6ParamsE,"a",@progbits
	.sectionflags	@""
	.align	4
.nv.constant0._ZN7cutlass13device_kernelIN5flash19enable_sm80_to_sm89INS1_16FlashAttnFwdSm80INS1_25CollectiveMainloopFwdSm80ILi8ELi1ELb1EN4cute5tupleIJNS5_1CILi128EEENS7_ILi48EEENS7_ILi256EEEEEELi256ENS_6half_tEfNS_4arch4Sm80ELb1ELb0ELb0ELb1ELb0ELb0ELb1ELb1EEENS1_21CollectiveEpilogueFwdINS6_IJS8_SA_S9_EEENS6_IJNS7_ILi1EEESI_SI_EEESC_SE_Li256ELb1ELb1ELb1ELb0EEENS1_36VarlenDynamicPersistentTileSchedulerILi128ELi48ELi256ELi256ELb1ELb1ELb0ELb1ELb1ELb1EEEEEEEEEvNT_6ParamsE:
	.zero		1976


//--------------------- .nv.constant0._ZN7cutlass13device_kernelIN5flash19enable_sm80_to_sm89INS1_16FlashAttnFwdSm80INS1_25CollectiveMainloopFwdSm80ILi8ELi1ELb0EN4cute5tupleIJNS5_1CILi128EEENS7_ILi32EEENS7_ILi256EEEEEELi256ENS_6half_tEfNS_4arch4Sm80ELb1ELb0ELb0ELb1ELb0ELb1ELb1ELb1EEENS1_21CollectiveEpilogueFwdINS6_IJS8_SA_S9_EEENS6_IJNS7_ILi1EEESI_SI_EEESC_SE_Li256ELb1ELb1ELb1ELb0EEENS1_36VarlenDynamicPersistentTileSchedulerILi128ELi32ELi256ELi256ELb1ELb1ELb0ELb1ELb1ELb1EEEEEEEEEvNT_6ParamsE --------------------------
	.section	.nv.constant0._ZN7cutlass13device_kernelIN5flash19enable_sm80_to_sm89INS1_16FlashAttnFwdSm80INS1_25CollectiveMainloopFwdSm80ILi8ELi1ELb0EN4cute5tupleIJNS5_1CILi128EEENS7_ILi32EEENS7_ILi256EEEEEELi256ENS_6half_tEfNS_4arch4Sm80ELb1ELb0ELb0ELb1ELb0ELb1ELb1ELb1EEENS1_21CollectiveEpilogueFwdINS6_IJS8_SA_S9_EEENS6_IJNS7_ILi1EEESI_SI_EEESC_SE_Li256ELb1ELb1ELb1ELb0EEENS1_36VarlenDynamicPersistentTileSchedulerILi128ELi32ELi256ELi256ELb1ELb1ELb0ELb1ELb1ELb1EEEEEEEEEvNT_6ParamsE,"a",@progbits
	.sectionflags	@""
	.align	4
.nv.constant0._ZN7cutlass13device_kernelIN5flash19enable_sm80_to_sm89INS1_16FlashAttnFwdSm80INS1_25CollectiveMainloopFwdSm80ILi8ELi1ELb0EN4cute5tupleIJNS5_1CILi128EEENS7_ILi32EEENS7_ILi256EEEEEELi256ENS_6half_tEfNS_4arch4Sm80ELb1ELb0ELb0ELb1ELb0ELb1ELb1ELb1EEENS1_21CollectiveEpilogueFwdINS6_IJS8_SA_S9_EEENS6_IJNS7_ILi1EEESI_SI_EEESC_SE_Li256ELb1ELb1ELb1ELb0EEENS1_36VarlenDynamicPersistentTileSchedulerILi128ELi32ELi256ELi256ELb1ELb1ELb0ELb1ELb1ELb1EEEEEEEEEvNT_6ParamsE:
	.zero		1976


//--------------------- .nv.constant0._ZN7cutlass13device_kernelIN5flash19enable_sm80_to_sm89INS1_16FlashAttnFwdSm80INS1_25CollectiveMainloopFwdSm80ILi8ELi1ELb0EN4cute5tupleIJNS5_1CILi128EEENS7_ILi96EEENS7_ILi256EEEEEELi256ENS_6half_tEfNS_4arch4Sm80ELb0ELb0ELb0ELb0ELb0ELb0ELb1ELb1EEENS1_21CollectiveEpilogueFwdINS6_IJS8_SA_S9_EEENS6_IJNS7_ILi1EEESI_SI_EEESC_SE_Li256ELb0ELb1ELb1ELb0EEENS1_19SingleTileSchedulerILb0ELb1ELb1ELi128EEEEEEEEEvNT_6ParamsE --------------------------
	.section	.nv.constant0._ZN7cutlass13device_kernelIN5flash19enable_sm80_to_sm89INS1_16FlashAttnFwdSm80INS1_25CollectiveMainloopFwdSm80ILi8ELi1ELb0EN4cute5tupleIJNS5_1CILi128EEENS7_ILi96EEENS7_ILi256EEEEEELi256ENS_6half_tEfNS_4arch4Sm80ELb0ELb0ELb0ELb0ELb0ELb0ELb1ELb1EEENS1_21CollectiveEpilogueFwdINS6_IJS8_SA_S9_EEENS6_IJNS7_ILi1EEESI_SI_EEESC_SE_Li256ELb0ELb1ELb1ELb0EEENS1_19SingleTileSchedulerILb0ELb1ELb1ELi128EEEEEEEEEvNT_6ParamsE,"a",@progbits
	.sectionflags	@""
	.align	4
.nv.constant0._ZN7cutlass13device_kernelIN5flash19enable_sm80_to_sm89INS1_16FlashAttnFwdSm80INS1_25CollectiveMainloopFwdSm80ILi8ELi1ELb0EN4cute5tupleIJNS5_1CILi128EEENS7_ILi96EEENS7_ILi256EEEEEELi256ENS_6half_tEfNS_4arch4Sm80ELb0ELb0ELb0ELb0ELb0ELb0ELb1ELb1EEENS1_21CollectiveEpilogueFwdINS6_IJS8_SA_S9_EEENS6_IJNS7_ILi1EEESI_SI_EEESC_SE_Li256ELb0ELb1ELb1ELb0EEENS1_19SingleTileSchedulerILb0ELb1ELb1ELi128EEEEEEEEEvNT_6ParamsE:
	.zero		1944


//--------------------- .nv.constant0._ZN7cutlass13device_kernelIN5flash19enable_sm80_to_sm89INS1_16FlashAttnFwdSm80INS1_25CollectiveMainloopFwdSm80ILi8ELi1ELb0EN4cute5tupleIJNS5_1CILi128EEENS7_ILi64EEENS7_ILi256EEEEEELi256ENS_6half_tEfNS_4arch4Sm80ELb0ELb0ELb0ELb1ELb0ELb0ELb1ELb1EEENS1_21CollectiveEpilogueFwdINS6_IJS8_SA_S9_EEENS6_IJNS7_ILi1EEESI_SI_EEESC_SE_Li256ELb1ELb1ELb1ELb0EEENS1_36VarlenDynamicPersistentTileSchedulerILi128ELi64ELi256ELi256ELb1ELb1ELb0ELb0ELb1ELb1EEEEEEEEEvNT_6ParamsE --------------------------
	.section	.nv.constant0._ZN7cutlass13device_kernelIN5flash19enable_sm80_to_sm89INS1_16FlashAttnFwdSm80INS1_25CollectiveMainloopFwdSm80ILi8ELi1ELb0EN4cute5tupleIJNS5_1CILi128EEENS7_ILi64EEENS7_ILi256EEEEEELi256ENS_6half_tEfNS_4arch4Sm80ELb0ELb0ELb0ELb1ELb0ELb0ELb1ELb1EEENS1_21CollectiveEpilogueFwdINS6_IJS8_SA_S9_EEENS6_IJNS7_ILi1EEESI_SI_EEESC_SE_Li256ELb1ELb1ELb1ELb0EEENS1_36VarlenDynamicPersistentTileSchedulerILi128ELi64ELi256ELi256ELb1ELb1ELb0ELb0ELb1ELb1EEEEEEEEEvNT_6ParamsE,"a",@progbits
	.sectionflags	@""
	.align	4
.nv.constant0._ZN7cutlass13device_kernelIN5flash19enable_sm80_to_sm89INS1_16FlashAttnFwdSm80INS1_25CollectiveMainloopFwdSm80ILi8ELi1ELb0EN4cute5tupleIJNS5_1CILi128EEENS7_ILi64EEENS7_ILi256EEEEEELi256ENS_6half_tEfNS_4arch4Sm80ELb0ELb0ELb0ELb1ELb0ELb0ELb1ELb1EEENS1_21CollectiveEpilogueFwdINS6_IJS8_SA_S9_EEENS6_IJNS7_ILi1EEESI_SI_EEESC_SE_Li256ELb1ELb1ELb1ELb0EEENS1_36VarlenDynamicPersistentTileSchedulerILi128ELi64ELi256ELi256ELb1ELb1ELb0ELb0ELb1ELb1EEEEEEEEEvNT_6ParamsE:
	.zero		1976


//--------------------- .nv.constant0._ZN7cutlass13device_kernelIN5flash19enable_sm80_to_sm89INS1_16FlashAttnFwdSm80INS1_25CollectiveMainloopFwdSm80ILi8ELi1ELb0EN4cute5tupleIJNS5_1CILi128EEENS7_ILi48EEENS7_ILi256EEEEEELi256ENS_6half_tEfNS_4arch4Sm80ELb0ELb0ELb0ELb1ELb0ELb1ELb1ELb1EEENS1_21CollectiveEpilogueFwdINS6_IJS8_SA_S9_EEENS6_IJNS7_ILi1EEESI_SI_EEESC_SE_Li256ELb1ELb1ELb1ELb0EEENS1_36VarlenDynamicPersistentTileSchedulerILi128ELi48ELi256ELi256ELb1ELb1ELb0ELb0ELb1ELb1EEEEEEEEEvNT_6ParamsE --------------------------
	.section	.nv.constant0._ZN7cutlass13device_kernelIN5flash19enable_sm80_to_sm89INS1_16FlashAttnFwdSm80INS1_25CollectiveMainloopFwdSm80ILi8ELi1ELb0EN4cute5tupleIJNS5_1CILi128EEENS7_ILi48EEENS7_ILi256EEEEEELi256ENS_6half_tEfNS_4arch4Sm80ELb0ELb0ELb0ELb1ELb0ELb1ELb1ELb1EEENS1_21CollectiveEpilogueFwdINS6_IJS8_SA_S9_EEENS6_IJNS7_ILi1EEESI_SI_EEESC_SE_Li256ELb1ELb1ELb1ELb0EEENS1_36VarlenDynamicPersistentTileSchedulerILi128ELi48ELi256ELi256ELb1ELb1ELb0ELb0ELb1ELb1EEEEEEEEEvNT_6ParamsE,"a",@progbits
	.sectionflags	@""
	.align	4
.nv.constant0._ZN7cutlass13device_kernelIN5flash19enable_sm80_to_sm89INS1_16FlashAttnFwdSm80INS1_25CollectiveMainloopFwdSm80ILi8ELi1ELb0EN4cute5tupleIJNS5_1CILi128EEENS7_ILi48EEENS7_ILi256EEEEEELi256ENS_6half_tEfNS_4arch4Sm80ELb0ELb0ELb0ELb1ELb0ELb1ELb1ELb1EEENS1_21CollectiveEpilogueFwdINS6_IJS8_SA_S9_EEENS6_IJNS7_ILi1EEESI_SI_EEESC_SE_Li256ELb1ELb1ELb1ELb0EEENS1_36VarlenDynamicPersistentTileSchedulerILi128ELi48ELi256ELi256ELb1ELb1ELb0ELb0ELb1ELb1EEEEEEEEEvNT_6ParamsE:
	.zero		1976


//--------------------- .nv.constant0._ZN7cutlass13device_kernelIN5flash19enable_sm80_to_sm89INS1_16FlashAttnFwdSm80INS1_25CollectiveMainloopFwdSm80ILi8ELi1ELb0EN4cute5tupleIJNS5_1CILi128EEENS7_ILi64EEENS7_ILi256EEEEEELi256ENS_6half_tEfNS_4arch4Sm80ELb0ELb1ELb0ELb0ELb0ELb0ELb1ELb1EEENS1_21CollectiveEpilogueFwdINS6_IJS8_SA_S9_EEENS6_IJNS7_ILi1EEESI_SI_EEESC_SE_Li256ELb0ELb1ELb1ELb0EEENS1_19SingleTileSchedulerILb0ELb1ELb1ELi128EEEEEEEEEvNT_6ParamsE --------------------------
	.section	.nv.constant0._ZN7cutlass13device_kernelIN5flash19enable_sm80_to_sm89INS1_16FlashAttnFwdSm80INS1_25CollectiveMainloopFwdSm80ILi8ELi1ELb0EN4cute5tupleIJNS5_1CILi128EEENS7_ILi64EEENS7_ILi256EEEEEELi256ENS_6half_tEfNS_4arch4Sm80ELb0ELb1ELb0ELb0ELb0ELb0ELb1ELb1EEENS1_21CollectiveEpilogueFwdINS6_IJS8_SA_S9_EEENS6_IJNS7_ILi1EEESI_SI_EEESC_SE_Li256ELb0ELb1ELb1ELb0EEENS1_19SingleTileSchedulerILb0ELb1ELb1ELi128EEEEEEEEEvNT_6ParamsE,"a",@progbits
	.sectionflags	@""
	.align	4
.nv.constant0._ZN7cutlass13device_kernelIN5flash19enable_sm80_to_sm89INS1_16FlashAttnFwdSm80INS1_25CollectiveMainloopFwdSm80ILi8ELi1ELb0EN4cute5tupleIJNS5_1CILi128EEENS7_ILi64EEENS7_ILi256EEEEEELi256ENS_6half_tEfNS_4arch4Sm80ELb0ELb1ELb0ELb0ELb0ELb0ELb1ELb1EEENS1_21CollectiveEpilogueFwdINS6_IJS8_SA_S9_EEENS6_IJNS7_ILi1EEESI_SI_EEESC_SE_Li256ELb0ELb1ELb1ELb0EEENS1_19SingleTileSchedulerILb0ELb1ELb1ELi128EEEEEEEEEvNT_6ParamsE:
	.zero		1944


//--------------------- .nv.constant0._ZN7cutlass13device_kernelIN5flash19enable_sm80_to_sm89INS1_16FlashAttnFwdSm80INS1_25CollectiveMainloopFwdSm80ILi8ELi1ELb0EN4cute5tupleIJNS5_1CILi128EEENS7_ILi64EEENS7_ILi256EEEEEELi256ENS_6half_tEfNS_4arch4Sm80ELb0ELb1ELb0ELb1ELb0ELb0ELb1ELb1EEENS1_21CollectiveEpilogueFwdINS6_IJS8_SA_S9_EEENS6_IJNS7_ILi1EEESI_SI_EEESC_SE_Li256ELb1ELb1ELb1ELb0EEENS1_36VarlenDynamicPersistentTileSchedulerILi128ELi64ELi256ELi256ELb1ELb1ELb0ELb1ELb0ELb1EEEEEEEEEvNT_6ParamsE --------------------------
	.section	.nv.constant0._ZN7cutlass13device_kernelIN5flash19enable_sm80_to_sm89INS1_16FlashAttnFwdSm80INS1_25CollectiveMainloopFwdSm80ILi8ELi1ELb0EN4cute5tupleIJNS5_1CILi128EEENS7_ILi64EEENS7_ILi256EEEEEELi256ENS_6half_tEfNS_4arch4Sm80ELb0ELb1ELb0ELb1ELb0ELb0ELb1ELb1EEENS1_21CollectiveEpilogueFwdINS6_IJS8_SA_S9_EEENS6_IJNS7_ILi1EEESI_SI_EEESC_SE_Li256ELb1ELb1ELb1ELb0EEENS1_36VarlenDynamicPersistentTileSchedulerILi128ELi64ELi256ELi256ELb1ELb1ELb0ELb1ELb0ELb1EEEEEEEEEvNT_6ParamsE,"a",@progbits
	.sectionflags	@""
	.align	4
.nv.constant0._ZN7cutlass13device_kernelIN5flash19enable_sm80_to_sm89INS1_16FlashAttnFwdSm80INS1_25CollectiveMainloopFwdSm80ILi8ELi1ELb0EN4cute5tupleIJNS5_1CILi128EEENS7_ILi64EEENS7_ILi256EEEEEELi256ENS_6half_tEfNS_4arch4Sm80ELb0ELb1ELb0ELb1ELb0ELb0ELb1ELb1EEENS1_21CollectiveEpilogueFwdINS6_IJS8_SA_S9_EEENS6_IJNS7_ILi1EEESI_SI_EEESC_SE_Li256ELb1ELb1ELb1ELb0EEENS1_36VarlenDynamicPersistentTileSchedulerILi128ELi64ELi256ELi256ELb1ELb1ELb0ELb1ELb0ELb1EEEEEEEEEvNT_6ParamsE:
	.zero		1976


//--------------------- .nv.constant0._ZN7cutlass13device_kernelIN5flash19enable_sm80_to_sm89INS1_16FlashAttnFwdSm80INS1_25CollectiveMainloopFwdSm80ILi8ELi1ELb0EN4cute5tupleIJNS5_1CILi128EEENS7_ILi48EEENS7_ILi256EEEEEELi256ENS_6half_tEfNS_4arch4Sm80ELb0ELb1ELb0ELb1ELb0ELb1ELb1ELb1EEENS1_21CollectiveEpilogueFwdINS6_IJS8_SA_S9_EEENS6_IJNS7_ILi1EEESI_SI_EEESC_SE_Li256ELb1ELb1ELb1ELb0EEENS1_36VarlenDynamicPersistentTileSchedulerILi128ELi48ELi256ELi256ELb1ELb1ELb0ELb1ELb0ELb1EEEEEEEEEvNT_6ParamsE --------------------------
	.section	.nv.constant0._ZN7cutlass13device_kernelIN5flash19enable_sm80_to_sm89INS1_16FlashAttnFwdSm80INS1_25CollectiveMainloopFwdSm80ILi8ELi1ELb0EN4cute5tupleIJNS5_1CILi128EEENS7_ILi48EEENS7_ILi256EEEEEELi256ENS_6half_tEfNS_4arch4Sm80ELb0ELb1ELb0ELb1ELb0ELb1ELb1ELb1EEENS1_21CollectiveEpilogueFwdINS6_IJS8_SA_S9_EEENS6_IJNS7_ILi1EEESI_SI_EEESC_SE_Li256ELb1ELb1ELb1ELb0EEENS1_36VarlenDynamicPersistentTileSchedulerILi128ELi48ELi256ELi256ELb1ELb1ELb0ELb1ELb0ELb1EEEEEEEEEvNT_6ParamsE,"a",@progbits
	.sectionflags	@""
	.align	4
.nv.constant0._ZN7cutlass13device_kernelIN5flash19enable_sm80_to_sm89INS1_16FlashAttnFwdSm80INS1_25CollectiveMainloopFwdSm80ILi8ELi1ELb0EN4cute5tupleIJNS5_1CILi128EEENS7_ILi48EEENS7_ILi256EEEEEELi256ENS_6half_tEfNS_4arch4Sm80ELb0ELb1ELb0ELb1ELb0ELb1ELb1ELb1EEENS1_21CollectiveEpilogueFwdINS6_IJS8_SA_S9_EEENS6_IJNS7_ILi1EEESI_SI_EEESC_SE_Li256ELb1ELb1ELb1ELb0EEENS1_36VarlenDynamicPersistentTileSchedulerILi128ELi48ELi256ELi256ELb1ELb1ELb0ELb1ELb0ELb1EEEEEEEEEvNT_6ParamsE:
	.zero		1976


//--------------------- .nv.constant0._ZN7cutlass13device_kernelIN5flash19enable_sm80_to_sm89INS1_16FlashAttnFwdSm80INS1_25CollectiveMainloopFwdSm80ILi8ELi1ELb0EN4cute5tupleIJNS5_1CILi128EEENS7_ILi96EEENS7_ILi256EEEEEELi256ENS_6half_tEfNS_4arch4Sm80ELb1ELb0ELb0ELb0ELb0ELb0ELb1ELb1EEENS1_21CollectiveEpilogueFwdINS6_IJS8_SA_S9_EEENS6_IJNS7_ILi1EEESI_SI_EEESC_SE_Li256ELb0ELb1ELb1ELb0EEENS1_30DynamicPersistentTileSchedulerILi256ELi256ELb1ELb1ELb0EEEEEEEEEvNT_6ParamsE --------------------------
	.section	.nv.constant0._ZN7cutlass13device_kernelIN5flash19enable_sm80_to_sm89INS1_16FlashAttnFwdSm80INS1_25CollectiveMainloopFwdSm80ILi8ELi1ELb0EN4cute5tupleIJNS5_1CILi128EEENS7_ILi96EEENS7_ILi256EEEEEELi256ENS_6half_tEfNS_4arch4Sm80ELb1ELb0ELb0ELb0ELb0ELb0ELb1ELb1EEENS1_21CollectiveEpilogueFwdINS6_IJS8_SA_S9_EEENS6_IJNS7_ILi1EEESI_SI_EEESC_SE_Li256ELb0ELb1ELb1ELb0EEENS1_30DynamicPersistentTileSchedulerILi256ELi256ELb1ELb1ELb0EEEEEEEEEvNT_6ParamsE,"a",@progbits
	.sectionflags	@""
	.align	4
.nv.constant0._ZN7cutlass13device_kernelIN5flash19enable_sm80_to_sm89INS1_16FlashAttnFwdSm80INS1_25CollectiveMainloopFwdSm80ILi8ELi1ELb0EN4cute5tupleIJNS5_1CILi128EEENS7_ILi96EEENS7_ILi256EEEEEELi256ENS_6half_tEfNS_4arch4Sm80ELb1ELb0ELb0ELb0ELb0ELb0ELb1ELb1EEENS1_21CollectiveEpilogueFwdINS6_IJS8_SA_S9_EEENS6_IJNS7_ILi1EEESI_SI_EEESC_SE_Li256ELb0ELb1ELb1ELb0EEENS1_30DynamicPersistentTileSchedulerILi256ELi256ELb1ELb1ELb0EEEEEEEEEvNT_6ParamsE:
	.zero		1960


//--------------------- .nv.constant0._ZN7cutlass13device_kernelIN5flash19enable_sm80_to_sm89INS1_16FlashAttnFwdSm80INS1_25CollectiveMainloopFwdSm80ILi8ELi1ELb0EN4cute5tupleIJNS5_1CILi128EEENS7_ILi64EEENS7_ILi256EEEEEELi256ENS_6half_tEfNS_4arch4Sm80ELb1ELb0ELb0ELb1ELb0ELb0ELb1ELb1EEENS1_21CollectiveEpilogueFwdINS6_IJS8_SA_S9_EEENS6_IJNS7_ILi1EEESI_SI_EEESC_SE_Li256ELb1ELb1ELb1ELb0EEENS1_36VarlenDynamicPersistentTileSchedulerILi128ELi64ELi256ELi256ELb1ELb1ELb0ELb1ELb1ELb1EEEEEEEEEvNT_6ParamsE --------------------------
	.section	.nv.constant0._ZN7cutlass13device_kernelIN5flash19enable_sm80_to_sm89INS1_16FlashAttnFwdSm80INS1_25CollectiveMainloopFwdSm80ILi8ELi1ELb0EN4cute5tupleIJNS5_1CILi128EEENS7_ILi64EEENS7_ILi256EEEEEELi256ENS_6half_tEfNS_4arch4Sm80ELb1ELb0ELb0ELb1ELb0ELb0ELb1ELb1EEENS1_21CollectiveEpilogueFwdINS6_IJS8_SA_S9_EEENS6_IJNS7_ILi1EEESI_SI_EEESC_SE_Li256ELb1ELb1ELb1ELb0EEENS1_36VarlenDynamicPersistentTileSchedulerILi128ELi64ELi256ELi256ELb1ELb1ELb0ELb1ELb1ELb1EEEEEEEEEvNT_6ParamsE,"a",@progbits
	.sectionflags	@""
	.align	4
.nv.constant0._ZN7cutlass13device_kernelIN5flash19enable_sm80_to_sm89INS1_16FlashAttnFwdSm80INS1_25CollectiveMainloopFwdSm80ILi8ELi1ELb0EN4cute5tupleIJNS5_1CILi128EEENS7_ILi64EEENS7_ILi256EEEEEELi256ENS_6half_tEfNS_4arch4Sm80ELb1ELb0ELb0ELb1ELb0ELb0ELb1ELb1EEENS1_21CollectiveEpilogueFwdINS6_IJS8_SA_S9_EEENS6_IJNS7_ILi1EEESI_SI_EEESC_SE_Li256ELb1ELb1ELb1ELb0EEENS1_36VarlenDynamicPersistentTileSchedulerILi128ELi64ELi256ELi256ELb1ELb1ELb0ELb1ELb1ELb1EEEEEEEEEvNT_6ParamsE:
	.zero		1976


//--------------------- .nv.constant0._ZN7cutlass13device_kernelIN5flash19enable_sm80_to_sm89INS1_16FlashAttnFwdSm80INS1_25CollectiveMainloopFwdSm80ILi8ELi1ELb0EN4cute5tupleIJNS5_1CILi128EEENS7_ILi48EEENS7_ILi256EEEEEELi256ENS_6half_tEfNS_4arch4Sm80ELb1ELb0ELb0ELb1ELb0ELb1ELb1ELb1EEENS1_21CollectiveEpilogueFwdINS6_IJS8_SA_S9_EEENS6_IJNS7_ILi1EEESI_SI_EEESC_SE_Li256ELb1ELb1ELb1ELb0EEENS1_36VarlenDynamicPersistentTileSchedulerILi128ELi48ELi256ELi256ELb1ELb1ELb0ELb1ELb1ELb1EEEEEEEEEvNT_6ParamsE --------------------------
	.section	.nv.constant0._ZN7cutlass13device_kernelIN5flash19enable_sm80_to_sm89INS1_16FlashAttnFwdSm80INS1_25CollectiveMainloopFwdSm80ILi8ELi1ELb0EN4cute5tupleIJNS5_1CILi128EEENS7_ILi48EEENS7_ILi256EEEEEELi256ENS_6half_tEfNS_4arch4Sm80ELb1ELb0ELb0ELb1ELb0ELb1ELb1ELb1EEENS1_21CollectiveEpilogueFwdINS6_IJS8_SA_S9_EEENS6_IJNS7_ILi1EEESI_SI_EEESC_SE_Li256ELb1ELb1ELb1ELb0EEENS1_36VarlenDynamicPersistentTileSchedulerILi128ELi48ELi256ELi256ELb1ELb1ELb0ELb1ELb1ELb1EEEEEEEEEvNT_6ParamsE,"a",@progbits
	.sectionflags	@""
	.align	4
.nv.constant0._ZN7cutlass13device_kernelIN5flash19enable_sm80_to_sm89INS1_16FlashAttnFwdSm80INS1_25CollectiveMainloopFwdSm80ILi8ELi1ELb0EN4cute5tupleIJNS5_1CILi128EEENS7_ILi48EEENS7_ILi256EEEEEELi256ENS_6half_tEfNS_4arch4Sm80ELb1ELb0ELb0ELb1ELb0ELb1ELb1ELb1EEENS1_21CollectiveEpilogueFwdINS6_IJS8_SA_S9_EEENS6_IJNS7_ILi1EEESI_SI_EEESC_SE_Li256ELb1ELb1ELb1ELb0EEENS1_36VarlenDynamicPersistentTileSchedulerILi128ELi48ELi256ELi256ELb1ELb1ELb0ELb1ELb1ELb1EEEEEEEEEvNT_6ParamsE:
	.zero		1976


//--------------------- SYMBOLS --------------------------

	.type		.nv.reservedSmem.offset0,@object
	.size		.nv.reservedSmem.offset0,0x4
